# CuTe-DSL kernel — source=fa4 family=fa4_fwd_sm100
# config = {"dtype": "Float8E4M3FN", "causal": true, "use_2cta": true, "q_stage": 1, "head_dim": 64}


// ===== COMPILED SASS (sm_100a) =====

	.target	sm_100a

	.elftype	@"ET_EXEC"


//--------------------- .note.nv.tkinfo           --------------------------
	.section	.note.nv.tkinfo,"",@"SHT_NOTE"
	.sectionflags	@"SHF_NOTE_NV_TKINFO"
	.tkinfo
        /*0018*/ 	.word	0x00000081
        /*0030*/ 	.string	""
        /*0030*/ 	.string	"ptxas"
        /*0030*/ 	.string	"Cuda compilation tools, release 12.9, V12.9.83"
        /*0030*/ 	.string	"Build system must define TOOLS_VERSION_EXTENDED"
        /*0030*/ 	.string	"-O 3 -arch sm_100a "



//--------------------- .note.nv.cuver            --------------------------
	.section	.note.nv.cuver,"",@"SHT_NOTE"
	.sectionflags	@"SHF_NOTE_NV_CUVER"
        /*0018*/ 	.short	0x0001
        /*001a*/ 	.short	0x0064
        /*001c*/ 	.short	0x0001
        /*001e*/ 	.short	0x0000
        /*0020*/ 	.short	0x0001
        /*0022*/ 	.short	0x0000


//--------------------- .nv.info                  --------------------------
	.section	.nv.info,"",@"SHT_CUDA_INFO"
	.align	4


	//----- nvinfo : EIATTR_REGCOUNT
	.align		4
        /*0000*/ 	.byte	0x04, 0x2f
        /*0002*/ 	.short	(.L_6 - .L_5)
	.align		4
.L_5:
        /*0004*/ 	.word	index@(kernel_cutlass_kernel_flash_attncuteflash_fwd_sm100FlashAttentionForwardSm100_object_at__tensor0000o6411101213_tensor0000o6411101213_tensor0000o6410111213_tensor0000o6411101213_tensorptrf_0)
        /*0008*/ 	.word	0x00000080


	//----- nvinfo : EIATTR_FRAME_SIZE
	.align		4
.L_6:
        /*000c*/ 	.byte	0x04, 0x11
        /*000e*/ 	.short	(.L_8 - .L_7)
	.align		4
.L_7:
        /*0010*/ 	.word	index@($__internal_2_$__cuda_sm10x_tcgen05_guardrail_trap_unallocated_columns_being_dealloced)
        /*0014*/ 	.word	0x00000000


	//----- nvinfo : EIATTR_FRAME_SIZE
	.align		4
.L_8:
        /*0018*/ 	.byte	0x04, 0x11
        /*001a*/ 	.short	(.L_10 - .L_9)
	.align		4
.L_9:
        /*001c*/ 	.word	index@($__internal_1_$__cuda_sm10x_tcgen05_guardrail_trap_phase_invalid_during_alloc)
        /*0020*/ 	.word	0x00000000


	//----- nvinfo : EIATTR_FRAME_SIZE
	.align		4
.L_10:
        /*0024*/ 	.byte	0x04, 0x11
        /*0026*/ 	.short	(.L_12 - .L_11)
	.align		4
.L_11:
        /*0028*/ 	.word	index@($__internal_0_$__cuda_sm10x_tcgen05_guardrail_trap_col_being_dealloced_not_returned_by_alloc)
        /*002c*/ 	.word	0x00000000


	//----- nvinfo : EIATTR_FRAME_SIZE
	.align		4
.L_12:
        /*0030*/ 	.byte	0x04, 0x11
        /*0032*/ 	.short	(.L_14 - .L_13)
	.align		4
.L_13:
        /*0034*/ 	.word	index@(kernel_cutlass_kernel_flash_attncuteflash_fwd_sm100FlashAttentionForwardSm100_object_at__tensor0000o6411101213_tensor0000o6411101213_tensor0000o6410111213_tensor0000o6411101213_tensorptrf_0)
        /*0038*/ 	.word	0x00000000


	//----- nvinfo : EIATTR_MIN_STACK_SIZE
	.align		4
.L_14:
        /*003c*/ 	.byte	0x04, 0x12
        /*003e*/ 	.short	(.L_16 - .L_15)
	.align		4
.L_15:
        /*0040*/ 	.word	index@(kernel_cutlass_kernel_flash_attncuteflash_fwd_sm100FlashAttentionForwardSm100_object_at__tensor0000o6411101213_tensor0000o6411101213_tensor0000o6410111213_tensor0000o6411101213_tensorptrf_0)
        /*0044*/ 	.word	0x00000000
.L_16:


//--------------------- .nv.info.kernel_cutlass_kernel_flash_attncuteflash_fwd_sm100FlashAttentionForwardSm100_object_at__tensor0000o6411101213_tensor0000o6411101213_tensor0000o6410111213_tensor0000o6411101213_tensorptrf_0 --------------------------
	.section	.nv.info.kernel_cutlass_kernel_flash_attncuteflash_fwd_sm100FlashAttentionForwardSm100_object_at__tensor0000o6411101213_tensor0000o6411101213_tensor0000o6410111213_tensor0000o6411101213_tensorptrf_0,"",@"SHT_CUDA_INFO"
	.sectionflags	@""
	.align	4


	//----- nvinfo : EIATTR_CUDA_API_VERSION
	.align		4
        /*0000*/ 	.byte	0x04, 0x37
        /*0002*/ 	.short	(.L_18 - .L_17)
.L_17:
        /*0004*/ 	.word	0x00000081


	//----- nvinfo : EIATTR_KPARAM_INFO
	.align		4
.L_18:
        /*0008*/ 	.byte	0x04, 0x17
        /*000a*/ 	.short	(.L_20 - .L_19)
.L_19:
        /*000c*/ 	.word	0x00000000
        /*0010*/ 	.short	0x0018
        /*0012*/ 	.short	0x02e4
        /*0014*/ 	.byte	0x00, 0xf0, 0x11, 0x00


	//----- nvinfo : EIATTR_KPARAM_INFO
	.align		4
.L_20:
        /*0018*/ 	.byte	0x04, 0x17
        /*001a*/ 	.short	(.L_22 - .L_21)
.L_21:
        /*001c*/ 	.word	0x00000000
        /*0020*/ 	.short	0x0017
        /*0022*/ 	.short	0x02d8
        /*0024*/ 	.byte	0x00, 0xf0, 0x31, 0x00


	//----- nvinfo : EIATTR_KPARAM_INFO
	.align		4
.L_22:
        /*0028*/ 	.byte	0x04, 0x17
        /*002a*/ 	.short	(.L_24 - .L_23)
.L_23:
        /*002c*/ 	.word	0x00000000
        /*0030*/ 	.short	0x0016
        /*0032*/ 	.short	0x02d4
        /*0034*/ 	.byte	0x00, 0xf0, 0x11, 0x00


	//----- nvinfo : EIATTR_KPARAM_INFO
	.align		4
.L_24:
        /*0038*/ 	.byte	0x04, 0x17
        /*003a*/ 	.short	(.L_26 - .L_25)
.L_25:
        /*003c*/ 	.word	0x00000000
        /*0040*/ 	.short	0x0015
        /*0042*/ 	.short	0x02c8
        /*0044*/ 	.byte	0x00, 0xf0, 0x31, 0x00


	//----- nvinfo : EIATTR_KPARAM_INFO
	.align		4
.L_26:
        /*0048*/ 	.byte	0x04, 0x17
        /*004a*/ 	.short	(.L_28 - .L_27)
.L_27:
        /*004c*/ 	.word	0x00000000
        /*0050*/ 	.short	0x0014
        /*0052*/ 	.short	0x02bc
        /*0054*/ 	.byte	0x00, 0xf0, 0x31, 0x00


	//----- nvinfo : EIATTR_KPARAM_INFO
	.align		4
.L_28:
        /*0058*/ 	.byte	0x04, 0x17
        /*005a*/ 	.short	(.L_30 - .L_29)
.L_29:
        /*005c*/ 	.word	0x00000000
        /*0060*/ 	.short	0x0013
        /*0062*/ 	.short	0x02b0
        /*0064*/ 	.byte	0x00, 0xf0, 0x31, 0x00


	//----- nvinfo : EIATTR_KPARAM_INFO
	.align		4
.L_30:
        /*0068*/ 	.byte	0x04, 0x17
        /*006a*/ 	.short	(.L_32 - .L_31)
.L_31:
        /*006c*/ 	.word	0x00000000
        /*0070*/ 	.short	0x0012
        /*0072*/ 	.short	0x02a4
        /*0074*/ 	.byte	0x00, 0xf0, 0x31, 0x00


	//----- nvinfo : EIATTR_KPARAM_INFO
	.align		4
.L_32:
        /*0078*/ 	.byte	0x04, 0x17
        /*007a*/ 	.short	(.L_34 - .L_33)
.L_33:
        /*007c*/ 	.word	0x00000000
        /*0080*/ 	.short	0x0011
        /*0082*/ 	.short	0x02a0
        /*0084*/ 	.byte	0x00, 0xf0, 0x11, 0x00


	//----- nvinfo : EIATTR_KPARAM_INFO
	.align		4
.L_34:
        /*0088*/ 	.byte	0x04, 0x17
        /*008a*/ 	.short	(.L_36 - .L_35)
.L_35:
        /*008c*/ 	.word	0x00000000
        /*0090*/ 	.short	0x0010
        /*0092*/ 	.short	0x029c
        /*0094*/ 	.byte	0x00, 0xf0, 0x11, 0x00


	//----- nvinfo : EIATTR_KPARAM_INFO
	.align		4
.L_36:
        /*0098*/ 	.byte	0x04, 0x17
        /*009a*/ 	.short	(.L_38 - .L_37)
.L_37:
        /*009c*/ 	.word	0x00000000
        /*00a0*/ 	.short	0x000f
        /*00a2*/ 	.short	0x0298
        /*00a4*/ 	.byte	0x00, 0xf0, 0x11, 0x00


	//----- nvinfo : EIATTR_KPARAM_INFO
	.align		4
.L_38:
        /*00a8*/ 	.byte	0x04, 0x17
        /*00aa*/ 	.short	(.L_40 - .L_39)
.L_39:
        /*00ac*/ 	.word	0x00000000
        /*00b0*/ 	.short	0x000e
        /*00b2*/ 	.short	0x0294
        /*00b4*/ 	.byte	0x00, 0xf0, 0x11, 0x00


	//----- nvinfo : EIATTR_KPARAM_INFO
	.align		4
.L_40:
        /*00b8*/ 	.byte	0x04, 0x17
        /*00ba*/ 	.short	(.L_42 - .L_41)
.L_41:
        /*00bc*/ 	.word	0x00000000
        /*00c0*/ 	.short	0x000d
        /*00c2*/ 	.short	0x0290
        /*00c4*/ 	.byte	0x00, 0xf0, 0x11, 0x00


	//----- nvinfo : EIATTR_KPARAM_INFO
	.align		4
.L_42:
        /*00c8*/ 	.byte	0x04, 0x17
        /*00ca*/ 	.short	(.L_44 - .L_43)
.L_43:
        /*00cc*/ 	.word	0x00000000
        /*00d0*/ 	.short	0x000c
        /*00d2*/ 	.short	0x028c
        /*00d4*/ 	.byte	0x00, 0xf0, 0x11, 0x00


	//----- nvinfo : EIATTR_KPARAM_INFO
	.align		4
.L_44:
        /*00d8*/ 	.byte	0x04, 0x17
        /*00da*/ 	.short	(.L_46 - .L_45)
.L_45:
        /*00dc*/ 	.word	0x00000000
        /*00e0*/ 	.short	0x000b
        /*00e2*/ 	.short	0x0287
        /*00e4*/ 	.byte	0x00, 0xf0, 0x0d, 0x00


	//----- nvinfo : EIATTR_KPARAM_INFO
	.align		4
.L_46:
        /*00e8*/ 	.byte	0x04, 0x17
        /*00ea*/ 	.short	(.L_48 - .L_47)
.L_47:
        /*00ec*/ 	.word	0x00000000
        /*00f0*/ 	.short	0x000a
        /*00f2*/ 	.short	0x0284
        /*00f4*/ 	.byte	0x00, 0xf0, 0x0d, 0x00


	//----- nvinfo : EIATTR_KPARAM_INFO
	.align		4
.L_48:
        /*00f8*/ 	.byte	0x04, 0x17
        /*00fa*/ 	.short	(.L_50 - .L_49)
.L_49:
        /*00fc*/ 	.word	0x00000000
        /*0100*/ 	.short	0x0009
        /*0102*/ 	.short	0x0280
        /*0104*/ 	.byte	0x00, 0xf0, 0x11, 0x00


	//----- nvinfo : EIATTR_KPARAM_INFO
	.align		4
.L_50:
        /*0108*/ 	.byte	0x04, 0x17
        /*010a*/ 	.short	(.L_52 - .L_51)
.L_51:
        /*010c*/ 	.word	0x00000000
        /*0110*/ 	.short	0x0008
        /*0112*/ 	.short	0x0200
        /*0114*/ 	.byte	0x00, 0xf0, 0x01, 0x02


	//----- nvinfo : EIATTR_KPARAM_INFO
	.align		4
.L_52:
        /*0118*/ 	.byte	0x04, 0x17
        /*011a*/ 	.short	(.L_54 - .L_53)
.L_53:
        /*011c*/ 	.word	0x00000000
        /*0120*/ 	.short	0x0007
        /*0122*/ 	.short	0x0180
        /*0124*/ 	.byte	0x00, 0xf0, 0x01, 0x02


	//----- nvinfo : EIATTR_KPARAM_INFO
	.align		4
.L_54:
        /*0128*/ 	.byte	0x04, 0x17
        /*012a*/ 	.short	(.L_56 - .L_55)
.L_55:
        /*012c*/ 	.word	0x00000000
        /*0130*/ 	.short	0x0006
        /*0132*/ 	.short	0x0100
        /*0134*/ 	.byte	0x00, 0xf0, 0x01, 0x02


	//----- nvinfo : EIATTR_KPARAM_INFO
	.align		4
.L_56:
        /*0138*/ 	.byte	0x04, 0x17
        /*013a*/ 	.short	(.L_58 - .L_57)
.L_57:
        /*013c*/ 	.word	0x00000000
        /*0140*/ 	.short	0x0005
        /*0142*/ 	.short	0x0080
        /*0144*/ 	.byte	0x00, 0xf0, 0x01, 0x02


	//----- nvinfo : EIATTR_KPARAM_INFO
	.align		4
.L_58:
        /*0148*/ 	.byte	0x04, 0x17
        /*014a*/ 	.short	(.L_60 - .L_59)
.L_59:
        /*014c*/ 	.word	0x00000000
        /*0150*/ 	.short	0x0004
        /*0152*/ 	.short	0x0030
        /*0154*/ 	.byte	0x00, 0xf0, 0xa1, 0x00


	//----- nvinfo : EIATTR_KPARAM_INFO
	.align		4
.L_60:
        /*0158*/ 	.byte	0x04, 0x17
        /*015a*/ 	.short	(.L_62 - .L_61)
.L_61:
        /*015c*/ 	.word	0x00000000
        /*0160*/ 	.short	0x0003
        /*0162*/ 	.short	0x0024
        /*0164*/ 	.byte	0x00, 0xf0, 0x31, 0x00


	//----- nvinfo : EIATTR_KPARAM_INFO
	.align		4
.L_62:
        /*0168*/ 	.byte	0x04, 0x17
        /*016a*/ 	.short	(.L_64 - .L_63)
.L_63:
        /*016c*/ 	.word	0x00000000
        /*0170*/ 	.short	0x0002
        /*0172*/ 	.short	0x0018
        /*0174*/ 	.byte	0x00, 0xf0, 0x31, 0x00


	//----- nvinfo : EIATTR_KPARAM_INFO
	.align		4
.L_64:
        /*0178*/ 	.byte	0x04, 0x17
        /*017a*/ 	.short	(.L_66 - .L_65)
.L_65:
        /*017c*/ 	.word	0x00000000
        /*0180*/ 	.short	0x0001
        /*0182*/ 	.short	0x000c
        /*0184*/ 	.byte	0x00, 0xf0, 0x31, 0x00


	//----- nvinfo : EIATTR_KPARAM_INFO
	.align		4
.L_66:
        /*0188*/ 	.byte	0x04, 0x17
        /*018a*/ 	.short	(.L_68 - .L_67)
.L_67:
        /*018c*/ 	.word	0x00000000
        /*0190*/ 	.short	0x0000
        /*0192*/ 	.short	0x0000
        /*0194*/ 	.byte	0x00, 0xf0, 0x31, 0x00


	//----- nvinfo : EIATTR_AT_ENTRY_FRAGMENTS
	.align		4
.L_68:
        /*0198*/ 	.byte	0x04, 0x4f
        /*019a*/ 	.short	(.L_70 - .L_69)


	//   ....[0]....
.L_69:
        /*019c*/ 	.word	0x00000004


	//   ....[1]....
        /*01a0*/ 	.word	0x00000005


	//----- nvinfo : EIATTR_RESERVED_SMEM_USED
	.align		4
.L_70:
        /*01a4*/ 	.byte	0x01, 0x41
	.zero		2


	//----- nvinfo : EIATTR_SPARSE_MMA_MASK
	.align		4
        /*01a8*/ 	.byte	0x03, 0x50
        /*01aa*/ 	.short	0x0000


	//----- nvinfo : EIATTR_TCGEN05_2CTA_USED
	.align		4
        /*01ac*/ 	.byte	0x01, 0x52
	.zero		2


	//----- nvinfo : EIATTR_MAXREG_COUNT
	.align		4
        /*01b0*/ 	.byte	0x03, 0x1b
        /*01b2*/ 	.short	0x0080


	//----- nvinfo : EIATTR_NUM_BARRIERS
	.align		4
        /*01b4*/ 	.byte	0x02, 0x4c
        /*01b6*/ 	.byte	0x10
	.zero		1


	//----- nvinfo : EIATTR_INT_WARP_WIDE_INSTR_OFFSETS
	.align		4
        /*01b8*/ 	.byte	0x04, 0x31
        /*01ba*/ 	.short	(.L_72 - .L_71)


	//   ....[0]....
.L_71:
        /*01bc*/ 	.word	0x00004560


	//   ....[1]....
        /*01c0*/ 	.word	0x000045a0


	//----- nvinfo : EIATTR_COOP_GROUP_MASK_REGIDS
	.align		4
.L_72:
        /*01c4*/ 	.byte	0x04, 0x29
        /*01c6*/ 	.short	(.L_74 - .L_73)


	//   ....[0]....
.L_73:
        /*01c8*/ 	.word	0xffffffff


	//   ....[1]....
        /*01cc*/ 	.word	0xffffffff


	//   ....[2]....
        /*01d0*/ 	.word	0xffffffff


	//   ....[3]....
        /*01d4*/ 	.word	0xffffffff


	//   ....[4]....
        /*01d8*/ 	.word	0xffffffff


	//   ....[5]....
        /*01dc*/ 	.word	0xffffffff


	//   ....[6]....
        /*01e0*/ 	.word	0xffffffff


	//   ....[7]....
        /*01e4*/ 	.word	0xffffffff


	//   ....[8]....
        /*01e8*/ 	.word	0xffffffff


	//   ....[9]....
        /*01ec*/ 	.word	0xffffffff


	//----- nvinfo : EIATTR_COOP_GROUP_INSTR_OFFSETS
	.align		4
.L_74:
        /*01f0*/ 	.byte	0x04, 0x28
        /*01f2*/ 	.short	(.L_76 - .L_75)


	//   ....[0]....
.L_75:
        /*01f4*/ 	.word	0x00000da0


	//   ....[1]....
        /*01f8*/ 	.word	0x00002c00


	//   ....[2]....
        /*01fc*/ 	.word	0x00003260


	//   ....[3]....
        /*0200*/ 	.word	0x000033e0


	//   ....[4]....
        /*0204*/ 	.word	0x00004400


	//   ....[5]....
        /*0208*/ 	.word	0x00004650


	//   ....[6]....
        /*020c*/ 	.word	0x000078e0


	//   ....[7]....
        /*0210*/ 	.word	0x00009ed0


	//   ....[8]....
        /*0214*/ 	.word	0x0000c1e0


	//   ....[9]....
        /*0218*/ 	.word	0x0000d040


	//----- nvinfo : EIATTR_REG_RECONFIG
	.align		4
.L_76:
        /*021c*/ 	.byte	0x01, 0x54
	.zero		2


	//----- nvinfo : EIATTR_VRC_CTA_INIT_COUNT
	.align		4
        /*0220*/ 	.byte	0x02, 0x4a
        /*0222*/ 	.byte	0x80
	.zero		1


	//----- nvinfo : EIATTR_MBARRIER_INSTR_OFFSETS
	.align		4
        /*0224*/ 	.byte	0x04, 0x39
        /*0226*/ 	.short	(.L_78 - .L_77)


	//   ....[0]....
.L_77:
        /*0228*/ 	.word	0x00000380
        /*022c*/ 	.word	0x000000ff
        /*0230*/ 	.word	0x000003c0
        /*0234*/ 	.short	0x0100
        /*0236*/ 	.byte	0x07
	.zero		1


	//   ....[1]....
        /*0238*/ 	.word	0x000003c0
        /*023c*/ 	.word	0x000000ff
        /*0240*/ 	.word	0x00000000
        /*0244*/ 	.short	0x0100
        /*0246*/ 	.byte	0x05
	.zero		1


	//   ....[2]....
        /*0248*/ 	.word	0x000003d0
        /*024c*/ 	.word	0x000000ff
        /*0250*/ 	.word	0x00000008
        /*0254*/ 	.short	0x0100
        /*0256*/ 	.byte	0x05
	.zero		1


	//   ....[3]....
        /*0258*/ 	.word	0x000004a0
        /*025c*/ 	.word	0x000000ff
        /*0260*/ 	.word	0x00000010
        /*0264*/ 	.short	0x0100
        /*0266*/ 	.byte	0x06
	.zero		1


	//   ....[4]....
        /*0268*/ 	.word	0x000004b0
        /*026c*/ 	.word	0x000000ff
        /*0270*/ 	.word	0x00000018
        /*0274*/ 	.short	0x0100
        /*0276*/ 	.byte	0x06
	.zero		1


	//   ....[5]....
        /*0278*/ 	.word	0x000004c0
        /*027c*/ 	.word	0x000000ff
        /*0280*/ 	.word	0x00000020
        /*0284*/ 	.short	0x0100
        /*0286*/ 	.byte	0x06
	.zero		1


	//   ....[6]....
        /*0288*/ 	.word	0x000004d0
        /*028c*/ 	.word	0x000000ff
        /*0290*/ 	.word	0x00000028
        /*0294*/ 	.short	0x0100
        /*0296*/ 	.byte	0x06
	.zero		1


	//   ....[7]....
        /*0298*/ 	.word	0x000004e0
        /*029c*/ 	.word	0x000000ff
        /*02a0*/ 	.word	0x00000030
        /*02a4*/ 	.short	0x0100
        /*02a6*/ 	.byte	0x06
	.zero		1


	//   ....[8]....
        /*02a8*/ 	.word	0x000004f0
        /*02ac*/ 	.word	0x000000ff
        /*02b0*/ 	.word	0x00000038
        /*02b4*/ 	.short	0x0100
        /*02b6*/ 	.byte	0x06
	.zero		1


	//   ....[9]....
        /*02b8*/ 	.word	0x00000500
        /*02bc*/ 	.word	0x000000ff
        /*02c0*/ 	.word	0x00000040
        /*02c4*/ 	.short	0x0100
        /*02c6*/ 	.byte	0x06
	.zero		1


	//   ....[10]....
        /*02c8*/ 	.word	0x00000510
        /*02cc*/ 	.word	0x000000ff
        /*02d0*/ 	.word	0x00000048
        /*02d4*/ 	.short	0x0100
        /*02d6*/ 	.byte	0x06
	.zero		1


	//   ....[11]....
        /*02d8*/ 	.word	0x00000520
        /*02dc*/ 	.word	0x000000ff
        /*02e0*/ 	.word	0x00000050
        /*02e4*/ 	.short	0x0100
        /*02e6*/ 	.byte	0x06
	.zero		1


	//   ....[12]....
        /*02e8*/ 	.word	0x00000530
        /*02ec*/ 	.word	0x000000ff
        /*02f0*/ 	.word	0x00000058
        /*02f4*/ 	.short	0x0100
        /*02f6*/ 	.byte	0x06
	.zero		1


	//   ....[13]....
        /*02f8*/ 	.word	0x00000540
        /*02fc*/ 	.word	0x000000ff
        /*0300*/ 	.word	0x00000060
        /*0304*/ 	.short	0x0100
        /*0306*/ 	.byte	0x06
	.zero		1


	//   ....[14]....
        /*0308*/ 	.word	0x00000550
        /*030c*/ 	.word	0x000000ff
        /*0310*/ 	.word	0x00000068
        /*0314*/ 	.short	0x0100
        /*0316*/ 	.byte	0x06
	.zero		1


	//   ....[15]....
        /*0318*/ 	.word	0x00000560
        /*031c*/ 	.word	0x000000ff
        /*0320*/ 	.word	0x00000070
        /*0324*/ 	.short	0x0100
        /*0326*/ 	.byte	0x06
	.zero		1


	//   ....[16]....
        /*0328*/ 	.word	0x00000570
        /*032c*/ 	.word	0x000000ff
        /*0330*/ 	.word	0x00000078
        /*0334*/ 	.short	0x0100
        /*0336*/ 	.byte	0x06
	.zero		1


	//   ....[17]....
        /*0338*/ 	.word	0x00000580
        /*033c*/ 	.word	0x000000ff
        /*0340*/ 	.word	0x00000080
        /*0344*/ 	.short	0x0100
        /*0346*/ 	.byte	0x06
	.zero		1


	//   ....[18]....
        /*0348*/ 	.word	0x00000590
        /*034c*/ 	.word	0x000000ff
        /*0350*/ 	.word	0x00000088
        /*0354*/ 	.short	0x0100
        /*0356*/ 	.byte	0x06
	.zero		1


	//   ....[19]....
        /*0358*/ 	.word	0x000005a0
        /*035c*/ 	.word	0x000000ff
        /*0360*/ 	.word	0x00000090
        /*0364*/ 	.short	0x0100
        /*0366*/ 	.byte	0x06
	.zero		1


	//   ....[20]....
        /*0368*/ 	.word	0x000005b0
        /*036c*/ 	.word	0x000000ff
        /*0370*/ 	.word	0x00000098
        /*0374*/ 	.short	0x0100
        /*0376*/ 	.byte	0x06
	.zero		1


	//   ....[21]....
        /*0378*/ 	.word	0x000005c0
        /*037c*/ 	.word	0x000000ff
        /*0380*/ 	.word	0x000000a0
        /*0384*/ 	.short	0x0100
        /*0386*/ 	.byte	0x06
	.zero		1


	//   ....[22]....
        /*0388*/ 	.word	0x000005d0
        /*038c*/ 	.word	0x000000ff
        /*0390*/ 	.word	0x000000a8
        /*0394*/ 	.short	0x0100
        /*0396*/ 	.byte	0x06
	.zero		1


	//   ....[23]....
        /*0398*/ 	.word	0x000005e0
        /*039c*/ 	.word	0x000000ff
        /*03a0*/ 	.word	0x000000b0
        /*03a4*/ 	.short	0x0100
        /*03a6*/ 	.byte	0x06
	.zero		1


	//   ....[24]....
        /*03a8*/ 	.word	0x000005f0
        /*03ac*/ 	.word	0x000000ff
        /*03b0*/ 	.word	0x000000b8
        /*03b4*/ 	.short	0x0100
        /*03b6*/ 	.byte	0x06
	.zero		1


	//   ....[25]....
        /*03b8*/ 	.word	0x00000600
        /*03bc*/ 	.word	0x000000ff
        /*03c0*/ 	.word	0x000000c0
        /*03c4*/ 	.short	0x0100
        /*03c6*/ 	.byte	0x06
	.zero		1


	//   ....[26]....
        /*03c8*/ 	.word	0x00000610
        /*03cc*/ 	.word	0x000000ff
        /*03d0*/ 	.word	0x000000c8
        /*03d4*/ 	.short	0x0100
        /*03d6*/ 	.byte	0x06
	.zero		1


	//   ....[27]....
        /*03d8*/ 	.word	0x00000620
        /*03dc*/ 	.word	0x000000ff
        /*03e0*/ 	.word	0x000000d0
        /*03e4*/ 	.short	0x0100
        /*03e6*/ 	.byte	0x06
	.zero		1


	//   ....[28]....
        /*03e8*/ 	.word	0x00000630
        /*03ec*/ 	.word	0x000000ff
        /*03f0*/ 	.word	0x000000d8
        /*03f4*/ 	.short	0x0100
        /*03f6*/ 	.byte	0x06
	.zero		1


	//   ....[29]....
        /*03f8*/ 	.word	0x00000640
        /*03fc*/ 	.word	0x000000ff
        /*0400*/ 	.word	0x000000e0
        /*0404*/ 	.short	0x0100
        /*0406*/ 	.byte	0x06
	.zero		1


	//   ....[30]....
        /*0408*/ 	.word	0x00000650
        /*040c*/ 	.word	0x000000ff
        /*0410*/ 	.word	0x000000e8
        /*0414*/ 	.short	0x0100
        /*0416*/ 	.byte	0x06
	.zero		1


	//   ....[31]....
        /*0418*/ 	.word	0x00000660
        /*041c*/ 	.word	0x000000ff
        /*0420*/ 	.word	0x000000f0
        /*0424*/ 	.short	0x0100
        /*0426*/ 	.byte	0x06
	.zero		1


	//   ....[32]....
        /*0428*/ 	.word	0x00000670
        /*042c*/ 	.word	0x000000ff
        /*0430*/ 	.word	0x000000f8
        /*0434*/ 	.short	0x0100
        /*0436*/ 	.byte	0x06
	.zero		1


	//   ....[33]....
        /*0438*/ 	.word	0x00000680
        /*043c*/ 	.word	0x000000ff
        /*0440*/ 	.word	0x00000100
        /*0444*/ 	.short	0x0100
        /*0446*/ 	.byte	0x06
	.zero		1


	//   ....[34]....
        /*0448*/ 	.word	0x00000690
        /*044c*/ 	.word	0x000000ff
        /*0450*/ 	.word	0x00000108
        /*0454*/ 	.short	0x0100
        /*0456*/ 	.byte	0x06
	.zero		1


	//   ....[35]....
        /*0458*/ 	.word	0x000006a0
        /*045c*/ 	.word	0x000000ff
        /*0460*/ 	.word	0x00000110
        /*0464*/ 	.short	0x0100
        /*0466*/ 	.byte	0x06
	.zero		1


	//   ....[36]....
        /*0468*/ 	.word	0x000006b0
        /*046c*/ 	.word	0x000000ff
        /*0470*/ 	.word	0x00000118
        /*0474*/ 	.short	0x0100
        /*0476*/ 	.byte	0x06
	.zero		1


	//   ....[37]....
        /*0478*/ 	.word	0x000006c0
        /*047c*/ 	.word	0x000000ff
        /*0480*/ 	.word	0x00000120
        /*0484*/ 	.short	0x0100
        /*0486*/ 	.byte	0x06
	.zero		1


	//   ....[38]....
        /*0488*/ 	.word	0x000006d0
        /*048c*/ 	.word	0x000000ff
        /*0490*/ 	.word	0x00000128
        /*0494*/ 	.short	0x0100
        /*0496*/ 	.byte	0x06
	.zero		1


	//   ....[39]....
        /*0498*/ 	.word	0x000006e0
        /*049c*/ 	.word	0x000000ff
        /*04a0*/ 	.word	0x00000130
        /*04a4*/ 	.short	0x0100
        /*04a6*/ 	.byte	0x06
	.zero		1


	//   ....[40]....
        /*04a8*/ 	.word	0x000006f0
        /*04ac*/ 	.word	0x000000ff
        /*04b0*/ 	.word	0x00000138
        /*04b4*/ 	.short	0x0100
        /*04b6*/ 	.byte	0x06
	.zero		1


	//   ....[41]....
        /*04b8*/ 	.word	0x00000700
        /*04bc*/ 	.word	0x000000ff
        /*04c0*/ 	.word	0x00000140
        /*04c4*/ 	.short	0x0100
        /*04c6*/ 	.byte	0x06
	.zero		1


	//   ....[42]....
        /*04c8*/ 	.word	0x00000710
        /*04cc*/ 	.word	0x000000ff
        /*04d0*/ 	.word	0x00000148
        /*04d4*/ 	.short	0x0100
        /*04d6*/ 	.byte	0x06
	.zero		1


	//   ....[43]....
        /*04d8*/ 	.word	0x00000720
        /*04dc*/ 	.word	0x000000ff
        /*04e0*/ 	.word	0x00000150
        /*04e4*/ 	.short	0x0100
        /*04e6*/ 	.byte	0x06
	.zero		1


	//   ....[44]....
        /*04e8*/ 	.word	0x00000730
        /*04ec*/ 	.word	0x000000ff
        /*04f0*/ 	.word	0x00000158
        /*04f4*/ 	.short	0x0100
        /*04f6*/ 	.byte	0x06
	.zero		1


	//   ....[45]....
        /*04f8*/ 	.word	0x00000740
        /*04fc*/ 	.word	0x000000ff
        /*0500*/ 	.word	0x00000160
        /*0504*/ 	.short	0x0100
        /*0506*/ 	.byte	0x06
	.zero		1


	//   ....[46]....
        /*0508*/ 	.word	0x00000750
        /*050c*/ 	.word	0x000000ff
        /*0510*/ 	.word	0x00000168
        /*0514*/ 	.short	0x0100
        /*0516*/ 	.byte	0x06
	.zero		1


	//   ....[47]....
        /*0518*/ 	.word	0x00000760
        /*051c*/ 	.word	0x000000ff
        /*0520*/ 	.word	0x00000170
        /*0524*/ 	.short	0x0100
        /*0526*/ 	.byte	0x06
	.zero		1


	//   ....[48]....
        /*0528*/ 	.word	0x00000770
        /*052c*/ 	.word	0x000000ff
        /*0530*/ 	.word	0x00000178
        /*0534*/ 	.short	0x0100
        /*0536*/ 	.byte	0x06
	.zero		1


	//   ....[49]....
        /*0538*/ 	.word	0x00000780
        /*053c*/ 	.word	0x000000ff
        /*0540*/ 	.word	0x00000180
        /*0544*/ 	.short	0x0100
        /*0546*/ 	.byte	0x06
	.zero		1


	//   ....[50]....
        /*0548*/ 	.word	0x00000790
        /*054c*/ 	.word	0x000000ff
        /*0550*/ 	.word	0x00000188
        /*0554*/ 	.short	0x0100
        /*0556*/ 	.byte	0x06
	.zero		1


	//   ....[51]....
        /*0558*/ 	.word	0x000007a0
        /*055c*/ 	.word	0x000000ff
        /*0560*/ 	.word	0x00000190
        /*0564*/ 	.short	0x0100
        /*0566*/ 	.byte	0x06
	.zero		1


	//   ....[52]....
        /*0568*/ 	.word	0x000007b0
        /*056c*/ 	.word	0x000000ff
        /*0570*/ 	.word	0x00000198
        /*0574*/ 	.short	0x0100
        /*0576*/ 	.byte	0x06
	.zero		1


	//   ....[53]....
        /*0578*/ 	.word	0x000007c0
        /*057c*/ 	.word	0x000000ff
        /*0580*/ 	.word	0x000001a0
        /*0584*/ 	.short	0x0100
        /*0586*/ 	.byte	0x06
	.zero		1


	//   ....[54]....
        /*0588*/ 	.word	0x000007d0
        /*058c*/ 	.word	0x000000ff
        /*0590*/ 	.word	0x000001a8
        /*0594*/ 	.short	0x0100
        /*0596*/ 	.byte	0x06
	.zero		1


	//   ....[55]....
        /*0598*/ 	.word	0x000007e0
        /*059c*/ 	.word	0x000000ff
        /*05a0*/ 	.word	0x000001b0
        /*05a4*/ 	.short	0x0100
        /*05a6*/ 	.byte	0x06
	.zero		1


	//   ....[56]....
        /*05a8*/ 	.word	0x000007f0
        /*05ac*/ 	.word	0x000000ff
        /*05b0*/ 	.word	0x000001b8
        /*05b4*/ 	.short	0x0100
        /*05b6*/ 	.byte	0x06
	.zero		1


	//   ....[57]....
        /*05b8*/ 	.word	0x00000800
        /*05bc*/ 	.word	0x000000ff
        /*05c0*/ 	.word	0x000001c0
        /*05c4*/ 	.short	0x0100
        /*05c6*/ 	.byte	0x06
	.zero		1


	//   ....[58]....
        /*05c8*/ 	.word	0x00000810
        /*05cc*/ 	.word	0x000000ff
        /*05d0*/ 	.word	0x000001c8
        /*05d4*/ 	.short	0x0100
        /*05d6*/ 	.byte	0x06
	.zero		1


	//   ....[59]....
        /*05d8*/ 	.word	0x00000820
        /*05dc*/ 	.word	0x000000ff
        /*05e0*/ 	.word	0x000001d0
        /*05e4*/ 	.short	0x0100
        /*05e6*/ 	.byte	0x06
	.zero		1


	//   ....[60]....
        /*05e8*/ 	.word	0x00000830
        /*05ec*/ 	.word	0x000000ff
        /*05f0*/ 	.word	0x000001d8
        /*05f4*/ 	.short	0x0100
        /*05f6*/ 	.byte	0x06
	.zero		1


	//   ....[61]....
        /*05f8*/ 	.word	0x00000840
        /*05fc*/ 	.word	0x000000ff
        /*0600*/ 	.word	0x000001e0
        /*0604*/ 	.short	0x0100
        /*0606*/ 	.byte	0x06
	.zero		1


	//   ....[62]....
        /*0608*/ 	.word	0x00000850
        /*060c*/ 	.word	0x000000ff
        /*0610*/ 	.word	0x000001e8
        /*0614*/ 	.short	0x0100
        /*0616*/ 	.byte	0x06
	.zero		1


	//   ....[63]....
        /*0618*/ 	.word	0x00000860
        /*061c*/ 	.word	0x000000ff
        /*0620*/ 	.word	0x000001f0
        /*0624*/ 	.short	0x0100
        /*0626*/ 	.byte	0x06
	.zero		1


	//   ....[64]....
        /*0628*/ 	.word	0x00000870
        /*062c*/ 	.word	0x000000ff
        /*0630*/ 	.word	0x000001f8
        /*0634*/ 	.short	0x0100
        /*0636*/ 	.byte	0x06
	.zero		1


	//   ....[65]....
        /*0638*/ 	.word	0x00000880
        /*063c*/ 	.word	0x000000ff
        /*0640*/ 	.word	0x00000200
        /*0644*/ 	.short	0x0100
        /*0646*/ 	.byte	0x06
	.zero		1


	//   ....[66]....
        /*0648*/ 	.word	0x00000890
        /*064c*/ 	.word	0x000000ff
        /*0650*/ 	.word	0x00000208
        /*0654*/ 	.short	0x0100
        /*0656*/ 	.byte	0x06
	.zero		1


	//   ....[67]....
        /*0658*/ 	.word	0x000008a0
        /*065c*/ 	.word	0x000000ff
        /*0660*/ 	.word	0x00000210
        /*0664*/ 	.short	0x0100
        /*0666*/ 	.byte	0x06
	.zero		1


	//   ....[68]....
        /*0668*/ 	.word	0x000008b0
        /*066c*/ 	.word	0x000000ff
        /*0670*/ 	.word	0x00000218
        /*0674*/ 	.short	0x0100
        /*0676*/ 	.byte	0x06
	.zero		1


	//   ....[69]....
        /*0678*/ 	.word	0x000008c0
        /*067c*/ 	.word	0x000000ff
        /*0680*/ 	.word	0x00000220
        /*0684*/ 	.short	0x0100
        /*0686*/ 	.byte	0x06
	.zero		1


	//   ....[70]....
        /*0688*/ 	.word	0x000008d0
        /*068c*/ 	.word	0x000000ff
        /*0690*/ 	.word	0x00000228
        /*0694*/ 	.short	0x0100
        /*0696*/ 	.byte	0x06
	.zero		1


	//   ....[71]....
        /*0698*/ 	.word	0x000008e0
        /*069c*/ 	.word	0x000000ff
        /*06a0*/ 	.word	0x00000230
        /*06a4*/ 	.short	0x0100
        /*06a6*/ 	.byte	0x06
	.zero		1


	//   ....[72]....
        /*06a8*/ 	.word	0x000008f0
        /*06ac*/ 	.word	0x000000ff
        /*06b0*/ 	.word	0x00000238
        /*06b4*/ 	.short	0x0100
        /*06b6*/ 	.byte	0x06
	.zero		1


	//   ....[73]....
        /*06b8*/ 	.word	0x00000900
        /*06bc*/ 	.word	0x000000ff
        /*06c0*/ 	.word	0x00000240
        /*06c4*/ 	.short	0x0100
        /*06c6*/ 	.byte	0x06
	.zero		1


	//   ....[74]....
        /*06c8*/ 	.word	0x00000910
        /*06cc*/ 	.word	0x000000ff
        /*06d0*/ 	.word	0x00000248
        /*06d4*/ 	.short	0x0100
        /*06d6*/ 	.byte	0x06
	.zero		1


	//   ....[75]....
        /*06d8*/ 	.word	0x00000920
        /*06dc*/ 	.word	0x000000ff
        /*06e0*/ 	.word	0x00000250
        /*06e4*/ 	.short	0x0100
        /*06e6*/ 	.byte	0x06
	.zero		1


	//   ....[76]....
        /*06e8*/ 	.word	0x00000930
        /*06ec*/ 	.word	0x000000ff
        /*06f0*/ 	.word	0x00000258
        /*06f4*/ 	.short	0x0100
        /*06f6*/ 	.byte	0x06
	.zero		1


	//   ....[77]....
        /*06f8*/ 	.word	0x00000940
        /*06fc*/ 	.word	0x000000ff
        /*0700*/ 	.word	0x00000260
        /*0704*/ 	.short	0x0100
        /*0706*/ 	.byte	0x06
	.zero		1


	//   ....[78]....
        /*0708*/ 	.word	0x00000950
        /*070c*/ 	.word	0x000000ff
        /*0710*/ 	.word	0x00000268
        /*0714*/ 	.short	0x0100
        /*0716*/ 	.byte	0x06
	.zero		1


	//   ....[79]....
        /*0718*/ 	.word	0x00000960
        /*071c*/ 	.word	0x000000ff
        /*0720*/ 	.word	0x00000270
        /*0724*/ 	.short	0x0100
        /*0726*/ 	.byte	0x06
	.zero		1


	//   ....[80]....
        /*0728*/ 	.word	0x00000970
        /*072c*/ 	.word	0x000000ff
        /*0730*/ 	.word	0x00000278
        /*0734*/ 	.short	0x0100
        /*0736*/ 	.byte	0x06
	.zero		1


	//   ....[81]....
        /*0738*/ 	.word	0x00000980
        /*073c*/ 	.word	0x000000ff
        /*0740*/ 	.word	0x00000280
        /*0744*/ 	.short	0x0100
        /*0746*/ 	.byte	0x06
	.zero		1


	//   ....[82]....
        /*0748*/ 	.word	0x00000990
        /*074c*/ 	.word	0x000000ff
        /*0750*/ 	.word	0x00000288
        /*0754*/ 	.short	0x0100
        /*0756*/ 	.byte	0x06
	.zero		1


	//   ....[83]....
        /*0758*/ 	.word	0x000009a0
        /*075c*/ 	.word	0x000000ff
        /*0760*/ 	.word	0x00000290
        /*0764*/ 	.short	0x0100
        /*0766*/ 	.byte	0x06
	.zero		1


	//   ....[84]....
        /*0768*/ 	.word	0x000009b0
        /*076c*/ 	.word	0x000000ff
        /*0770*/ 	.word	0x00000298
        /*0774*/ 	.short	0x0100
        /*0776*/ 	.byte	0x06
	.zero		1


	//   ....[85]....
        /*0778*/ 	.word	0x000009c0
        /*077c*/ 	.word	0x000000ff
        /*0780*/ 	.word	0x000002a0
        /*0784*/ 	.short	0x0100
        /*0786*/ 	.byte	0x06
	.zero		1


	//   ....[86]....
        /*0788*/ 	.word	0x000009d0
        /*078c*/ 	.word	0x000000ff
        /*0790*/ 	.word	0x000002a8
        /*0794*/ 	.short	0x0100
        /*0796*/ 	.byte	0x06
	.zero		1


	//   ....[87]....
        /*0798*/ 	.word	0x000009e0
        /*079c*/ 	.word	0x000000ff
        /*07a0*/ 	.word	0x000002b0
        /*07a4*/ 	.short	0x0100
        /*07a6*/ 	.byte	0x06
	.zero		1


	//   ....[88]....
        /*07a8*/ 	.word	0x000009f0
        /*07ac*/ 	.word	0x000000ff
        /*07b0*/ 	.word	0x000002b8
        /*07b4*/ 	.short	0x0100
        /*07b6*/ 	.byte	0x06
	.zero		1


	//   ....[89]....
        /*07b8*/ 	.word	0x00000a00
        /*07bc*/ 	.word	0x000000ff
        /*07c0*/ 	.word	0x000002c0
        /*07c4*/ 	.short	0x0100
        /*07c6*/ 	.byte	0x06
	.zero		1


	//   ....[90]....
        /*07c8*/ 	.word	0x00000a10
        /*07cc*/ 	.word	0x000000ff
        /*07d0*/ 	.word	0x000002c8
        /*07d4*/ 	.short	0x0100
        /*07d6*/ 	.byte	0x06
	.zero		1


	//   ....[91]....
        /*07d8*/ 	.word	0x00000a20
        /*07dc*/ 	.word	0x000000ff
        /*07e0*/ 	.word	0x000002d0
        /*07e4*/ 	.short	0x0100
        /*07e6*/ 	.byte	0x06
	.zero		1


	//   ....[92]....
        /*07e8*/ 	.word	0x00000a30
        /*07ec*/ 	.word	0x000000ff
        /*07f0*/ 	.word	0x000002d8
        /*07f4*/ 	.short	0x0100
        /*07f6*/ 	.byte	0x06
	.zero		1


	//   ....[93]....
        /*07f8*/ 	.word	0x00000a40
        /*07fc*/ 	.word	0x000000ff
        /*0800*/ 	.word	0x000002e0
        /*0804*/ 	.short	0x0100
        /*0806*/ 	.byte	0x06
	.zero		1


	//   ....[94]....
        /*0808*/ 	.word	0x00000a50
        /*080c*/ 	.word	0x000000ff
        /*0810*/ 	.word	0x000002e8
        /*0814*/ 	.short	0x0100
        /*0816*/ 	.byte	0x06
	.zero		1


	//   ....[95]....
        /*0818*/ 	.word	0x00000a60
        /*081c*/ 	.word	0x000000ff
        /*0820*/ 	.word	0x000002f0
        /*0824*/ 	.short	0x0100
        /*0826*/ 	.byte	0x06
	.zero		1


	//   ....[96]....
        /*0828*/ 	.word	0x00000a70
        /*082c*/ 	.word	0x000000ff
        /*0830*/ 	.word	0x000002f8
        /*0834*/ 	.short	0x0100
        /*0836*/ 	.byte	0x06
	.zero		1


	//   ....[97]....
        /*0838*/ 	.word	0x00000a80
        /*083c*/ 	.word	0x000000ff
        /*0840*/ 	.word	0x00000300
        /*0844*/ 	.short	0x0100
        /*0846*/ 	.byte	0x06
	.zero		1


	//   ....[98]....
        /*0848*/ 	.word	0x00000a90
        /*084c*/ 	.word	0x000000ff
        /*0850*/ 	.word	0x00000308
        /*0854*/ 	.short	0x0100
        /*0856*/ 	.byte	0x06
	.zero		1


	//   ....[99]....
        /*0858*/ 	.word	0x00000aa0
        /*085c*/ 	.word	0x000000ff
        /*0860*/ 	.word	0x00000310
        /*0864*/ 	.short	0x0100
        /*0866*/ 	.byte	0x06
	.zero		1


	//   ....[100]....
        /*0868*/ 	.word	0x00000ab0
        /*086c*/ 	.word	0x000000ff
        /*0870*/ 	.word	0x00000318
        /*0874*/ 	.short	0x0100
        /*0876*/ 	.byte	0x06
	.zero		1


	//   ....[101]....
        /*0878*/ 	.word	0x00000ac0
        /*087c*/ 	.word	0x000000ff
        /*0880*/ 	.word	0x00000320
        /*0884*/ 	.short	0x0100
        /*0886*/ 	.byte	0x06
	.zero		1


	//   ....[102]....
        /*0888*/ 	.word	0x00000ad0
        /*088c*/ 	.word	0x000000ff
        /*0890*/ 	.word	0x00000328
        /*0894*/ 	.short	0x0100
        /*0896*/ 	.byte	0x06
	.zero		1


	//   ....[103]....
        /*0898*/ 	.word	0x00000ae0
        /*089c*/ 	.word	0x000000ff
        /*08a0*/ 	.word	0x00000330
        /*08a4*/ 	.short	0x0100
        /*08a6*/ 	.byte	0x06
	.zero		1


	//   ....[104]....
        /*08a8*/ 	.word	0x00000af0
        /*08ac*/ 	.word	0x000000ff
        /*08b0*/ 	.word	0x00000338
        /*08b4*/ 	.short	0x0100
        /*08b6*/ 	.byte	0x06
	.zero		1


	//   ....[105]....
        /*08b8*/ 	.word	0x00000b00
        /*08bc*/ 	.word	0x000000ff
        /*08c0*/ 	.word	0x00000340
        /*08c4*/ 	.short	0x0100
        /*08c6*/ 	.byte	0x06
	.zero		1


	//   ....[106]....
        /*08c8*/ 	.word	0x00000b10
        /*08cc*/ 	.word	0x000000ff
        /*08d0*/ 	.word	0x00000348
        /*08d4*/ 	.short	0x0100
        /*08d6*/ 	.byte	0x06
	.zero		1


	//   ....[107]....
        /*08d8*/ 	.word	0x00000b20
        /*08dc*/ 	.word	0x000000ff
        /*08e0*/ 	.word	0x00000350
        /*08e4*/ 	.short	0x0100
        /*08e6*/ 	.byte	0x06
	.zero		1


	//   ....[108]....
        /*08e8*/ 	.word	0x00000b30
        /*08ec*/ 	.word	0x000000ff
        /*08f0*/ 	.word	0x00000358
        /*08f4*/ 	.short	0x0100
        /*08f6*/ 	.byte	0x06
	.zero		1


	//   ....[109]....
        /*08f8*/ 	.word	0x00000cd0
        /*08fc*/ 	.word	0x000000ff
        /*0900*/ 	.word	0x00000360
        /*0904*/ 	.short	0x0100
        /*0906*/ 	.byte	0x07
	.zero		1


	//   ....[110]....
        /*0908*/ 	.word	0x00000ce0
        /*090c*/ 	.word	0x000000ff
        /*0910*/ 	.word	0x00000368
        /*0914*/ 	.short	0x0100
        /*0916*/ 	.byte	0x07
	.zero		1


	//   ....[111]....
        /*0918*/ 	.word	0x00000cf0
        /*091c*/ 	.word	0x000000ff
        /*0920*/ 	.word	0x00000370
        /*0924*/ 	.short	0x0100
        /*0926*/ 	.byte	0x07
	.zero		1


	//   ....[112]....
        /*0928*/ 	.word	0x00000d00
        /*092c*/ 	.word	0x000000ff
        /*0930*/ 	.word	0x00000378
        /*0934*/ 	.short	0x0100
        /*0936*/ 	.byte	0x07
	.zero		1


	//   ....[113]....
        /*0938*/ 	.word	0x00000d10
        /*093c*/ 	.word	0x000000ff
        /*0940*/ 	.word	0x00000380
        /*0944*/ 	.short	0x0100
        /*0946*/ 	.byte	0x07
	.zero		1


	//   ....[114]....
        /*0948*/ 	.word	0x00000d20
        /*094c*/ 	.word	0x000000ff
        /*0950*/ 	.word	0x00000388
        /*0954*/ 	.short	0x0100
        /*0956*/ 	.byte	0x07
	.zero		1


	//   ....[115]....
        /*0958*/ 	.word	0x00000d30
        /*095c*/ 	.word	0x000000ff
        /*0960*/ 	.word	0x00000390
        /*0964*/ 	.short	0x0100
        /*0966*/ 	.byte	0x07
	.zero		1


	//   ....[116]....
        /*0968*/ 	.word	0x00000d40
        /*096c*/ 	.word	0x000000ff
        /*0970*/ 	.word	0x00000398
        /*0974*/ 	.short	0x0100
        /*0976*/ 	.byte	0x07
	.zero		1


	//   ....[117]....
        /*0978*/ 	.word	0x000013b0
        /*097c*/ 	.word	0x000000ff
        /*0980*/ 	.word	0x000001b0
        /*0984*/ 	.short	0x010a
        /*0986*/ 	.byte	0x22
	.zero		1


	//   ....[118]....
        /*0988*/ 	.word	0x000016e0
        /*098c*/ 	.word	0x000000ff
        /*0990*/ 	.word	0x00000008
        /*0994*/ 	.short	0x010a
        /*0996*/ 	.byte	0x22
	.zero		1


	//   ....[119]....
        /*0998*/ 	.word	0x00001810
        /*099c*/ 	.word	0x000000ff
        /*09a0*/ 	.word	0x000001b8
        /*09a4*/ 	.short	0x010a
        /*09a6*/ 	.byte	0x22
	.zero		1


	//   ....[120]....
        /*09a8*/ 	.word	0x00001a60
        /*09ac*/ 	.word	0x000000ff
        /*09b0*/ 	.word	0x000001b0
        /*09b4*/ 	.short	0x010a
        /*09b6*/ 	.byte	0x08
	.zero		1


	//   ....[121]....
        /*09b8*/ 	.word	0x00001b50
        /*09bc*/ 	.word	0x000000ff
        /*09c0*/ 	.word	0x000001b0
        /*09c4*/ 	.short	0x010a
        /*09c6*/ 	.byte	0x09
	.zero		1


	//   ....[122]....
        /*09c8*/ 	.word	0x00002a00
        /*09cc*/ 	.word	0x000000ff
        /*09d0*/ 	.word	0x000001b0
        /*09d4*/ 	.short	0x010a
        /*09d6*/ 	.byte	0x09
	.zero		1


	//   ....[123]....
        /*09d8*/ 	.word	0x00002a80
        /*09dc*/ 	.word	0x000000ff
        /*09e0*/ 	.word	0x00000008
        /*09e4*/ 	.short	0x010a
        /*09e6*/ 	.byte	0x08
	.zero		1


	//   ....[124]....
        /*09e8*/ 	.word	0x00002b00
        /*09ec*/ 	.word	0x000000ff
        /*09f0*/ 	.word	0x00000008
        /*09f4*/ 	.short	0x010a
        /*09f6*/ 	.byte	0x08
	.zero		1


	//   ....[125]....
        /*09f8*/ 	.word	0x00002bd0
        /*09fc*/ 	.word	0x000000ff
        /*0a00*/ 	.word	0x000003c0
        /*0a04*/ 	.short	0x0100
        /*0a06*/ 	.byte	0x09
	.zero		1


	//   ....[126]....
        /*0a08*/ 	.word	0x00002e90
        /*0a0c*/ 	.word	0x00000003
        /*0a10*/ 	.word	0x00000000
        /*0a14*/ 	.short	0x010a
        /*0a16*/ 	.byte	0xff
	.zero		1


	//   ....[127]....
        /*0a18*/ 	.word	0x00002eb0
        /*0a1c*/ 	.word	0x00000003
        /*0a20*/ 	.word	0x00000000
        /*0a24*/ 	.short	0x010a
        /*0a26*/ 	.byte	0xff
	.zero		1


	//   ....[128]....
        /*0a28*/ 	.word	0x000030c0
        /*0a2c*/ 	.word	0x00000004
        /*0a30*/ 	.word	0x00000000
        /*0a34*/ 	.short	0x010a
        /*0a36*/ 	.byte	0xff
	.zero		1


	//   ....[129]....
        /*0a38*/ 	.word	0x000030e0
        /*0a3c*/ 	.word	0x00000004
        /*0a40*/ 	.word	0x00000000
        /*0a44*/ 	.short	0x010a
        /*0a46*/ 	.byte	0xff
	.zero		1


	//   ....[130]....
        /*0a48*/ 	.word	0x000031e0
        /*0a4c*/ 	.word	0x00000006
        /*0a50*/ 	.word	0x00000000
        /*0a54*/ 	.short	0x0101
        /*0a56*/ 	.byte	0xff
	.zero		1


	//   ....[131]....
        /*0a58*/ 	.word	0x000036f0
        /*0a5c*/ 	.word	0x000000ff
        /*0a60*/ 	.word	0x00000000
        /*0a64*/ 	.short	0x010a
        /*0a66*/ 	.byte	0x12
	.zero		1


	//   ....[132]....
        /*0a68*/ 	.word	0x00003710
        /*0a6c*/ 	.word	0x000000ff
        /*0a70*/ 	.word	0x00000010
        /*0a74*/ 	.short	0x010a
        /*0a76*/ 	.byte	0x12
	.zero		1


	//   ....[133]....
        /*0a78*/ 	.word	0x00003a70
        /*0a7c*/ 	.word	0x000000ff
        /*0a80*/ 	.word	0x00000010
        /*0a84*/ 	.short	0x010a
        /*0a86*/ 	.byte	0x13
	.zero		1


	//   ....[134]....
        /*0a88*/ 	.word	0x00003aa0
        /*0a8c*/ 	.word	0x000000ff
        /*0a90*/ 	.word	0x00000358
        /*0a94*/ 	.short	0x010a
        /*0a96*/ 	.byte	0x12
	.zero		1


	//   ....[135]....
        /*0a98*/ 	.word	0x00003c50
        /*0a9c*/ 	.word	0x000000ff
        /*0aa0*/ 	.word	0x00000360
        /*0aa4*/ 	.short	0x010a
        /*0aa6*/ 	.byte	0x12
	.zero		1


	//   ....[136]....
        /*0aa8*/ 	.word	0x00003d70
        /*0aac*/ 	.word	0x000000ff
        /*0ab0*/ 	.word	0x00000010
        /*0ab4*/ 	.short	0x010a
        /*0ab6*/ 	.byte	0x08
	.zero		1


	//   ....[137]....
        /*0ab8*/ 	.word	0x00003fa0
        /*0abc*/ 	.word	0x000000ff
        /*0ac0*/ 	.word	0x00000010
        /*0ac4*/ 	.short	0x010a
        /*0ac6*/ 	.byte	0x08
	.zero		1


	//   ....[138]....
        /*0ac8*/ 	.word	0x00003fc0
        /*0acc*/ 	.word	0x000000ff
        /*0ad0*/ 	.word	0x00000358
        /*0ad4*/ 	.short	0x010a
        /*0ad6*/ 	.byte	0x12
	.zero		1


	//   ....[139]....
        /*0ad8*/ 	.word	0x00004210
        /*0adc*/ 	.word	0x000000ff
        /*0ae0*/ 	.word	0x00000360
        /*0ae4*/ 	.short	0x010a
        /*0ae6*/ 	.byte	0x12
	.zero		1


	//   ....[140]....
        /*0ae8*/ 	.word	0x000043d0
        /*0aec*/ 	.word	0x000000ff
        /*0af0*/ 	.word	0x00000000
        /*0af4*/ 	.short	0x0101
        /*0af6*/ 	.byte	0x08
	.zero		1


	//   ....[141]....
        /*0af8*/ 	.word	0x000043e0
        /*0afc*/ 	.word	0x000000ff
        /*0b00*/ 	.word	0x000003c0
        /*0b04*/ 	.short	0x010a
        /*0b06*/ 	.byte	0x12
	.zero		1


	//   ....[142]....
        /*0b08*/ 	.word	0x00004740
        /*0b0c*/ 	.word	0x000000ff
        /*0b10*/ 	.word	0x000003c0
        /*0b14*/ 	.short	0x0100
        /*0b16*/ 	.byte	0x09
	.zero		1


	//   ....[143]....
        /*0b18*/ 	.word	0x00004ac0
        /*0b1c*/ 	.word	0x000000ff
        /*0b20*/ 	.word	0x00000390
        /*0b24*/ 	.short	0x010a
        /*0b26*/ 	.byte	0x0d
	.zero		1


	//   ....[144]....
        /*0b28*/ 	.word	0x00004b30
        /*0b2c*/ 	.word	0x000000ff
        /*0b30*/ 	.word	0x00000398
        /*0b34*/ 	.short	0x0101
        /*0b36*/ 	.byte	0x0d
	.zero		1


	//   ....[145]....
        /*0b38*/ 	.word	0x00004cb0
        /*0b3c*/ 	.word	0x000000ff
        /*0b40*/ 	.word	0x00000388
        /*0b44*/ 	.short	0x010a
        /*0b46*/ 	.byte	0x08
	.zero		1


	//   ....[146]....
        /*0b48*/ 	.word	0x00004d60
        /*0b4c*/ 	.word	0x000000ff
        /*0b50*/ 	.word	0x00000350
        /*0b54*/ 	.short	0x010a
        /*0b56*/ 	.byte	0x08
	.zero		1


	//   ....[147]....
        /*0b58*/ 	.word	0x00007840
        /*0b5c*/ 	.word	0x000000ff
        /*0b60*/ 	.word	0x00000000
        /*0b64*/ 	.short	0x0101
        /*0b66*/ 	.byte	0x10
	.zero		1


	//   ....[148]....
        /*0b68*/ 	.word	0x000078f0
        /*0b6c*/ 	.word	0x000000ff
        /*0b70*/ 	.word	0x00000000
        /*0b74*/ 	.short	0x0101
        /*0b76*/ 	.byte	0x0c
	.zero		1


	//   ....[149]....
        /*0b78*/ 	.word	0x00007930
        /*0b7c*/ 	.word	0x000000ff
        /*0b80*/ 	.word	0x00000388
        /*0b84*/ 	.short	0x010a
        /*0b86*/ 	.byte	0x08
	.zero		1


	//   ....[150]....
        /*0b88*/ 	.word	0x00007af0
        /*0b8c*/ 	.word	0x000000ff
        /*0b90*/ 	.word	0x00000350
        /*0b94*/ 	.short	0x010a
        /*0b96*/ 	.byte	0x08
	.zero		1


	//   ....[151]....
        /*0b98*/ 	.word	0x00009e50
        /*0b9c*/ 	.word	0x000000ff
        /*0ba0*/ 	.word	0x00000000
        /*0ba4*/ 	.short	0x0101
        /*0ba6*/ 	.byte	0x10
	.zero		1


	//   ....[152]....
        /*0ba8*/ 	.word	0x00009ee0
        /*0bac*/ 	.word	0x000000ff
        /*0bb0*/ 	.word	0x00000000
        /*0bb4*/ 	.short	0x0101
        /*0bb6*/ 	.byte	0x0d
	.zero		1


	//   ....[153]....
        /*0bb8*/ 	.word	0x00009ef0
        /*0bbc*/ 	.word	0x000000ff
        /*0bc0*/ 	.word	0x00000388
        /*0bc4*/ 	.short	0x010a
        /*0bc6*/ 	.byte	0x08
	.zero		1


	//   ....[154]....
        /*0bc8*/ 	.word	0x0000a530
        /*0bcc*/ 	.word	0x000000ff
        /*0bd0*/ 	.word	0x00000350
        /*0bd4*/ 	.short	0x010a
        /*0bd6*/ 	.byte	0x0d
	.zero		1


	//   ....[155]....
        /*0bd8*/ 	.word	0x0000c0f0
        /*0bdc*/ 	.word	0x000000ff
        /*0be0*/ 	.word	0x00000000
        /*0be4*/ 	.short	0x0101
        /*0be6*/ 	.byte	0x10
	.zero		1


	//   ....[156]....
        /*0be8*/ 	.word	0x0000c1f0
        /*0bec*/ 	.word	0x000000ff
        /*0bf0*/ 	.word	0x00000000
        /*0bf4*/ 	.short	0x0101
        /*0bf6*/ 	.byte	0x11
	.zero		1


	//   ....[157]....
        /*0bf8*/ 	.word	0x0000c200
        /*0bfc*/ 	.word	0x000000ff
        /*0c00*/ 	.word	0x00000388
        /*0c04*/ 	.short	0x010a
        /*0c06*/ 	.byte	0x0d
	.zero		1


	//   ....[158]....
        /*0c08*/ 	.word	0x0000c7a0
        /*0c0c*/ 	.word	0x00000002
        /*0c10*/ 	.word	0x00000388
        /*0c14*/ 	.short	0x010a
        /*0c16*/ 	.byte	0xff
	.zero		1


	//   ....[159]....
        /*0c18*/ 	.word	0x0000c880
        /*0c1c*/ 	.word	0x000000ff
        /*0c20*/ 	.word	0x000003c0
        /*0c24*/ 	.short	0x0100
        /*0c26*/ 	.byte	0x09
	.zero		1


	//   ....[160]....
        /*0c28*/ 	.word	0x0000c980
        /*0c2c*/ 	.word	0x000000ff
        /*0c30*/ 	.word	0x000003c0
        /*0c34*/ 	.short	0x0100
        /*0c36*/ 	.byte	0x09
	.zero		1


	//   ....[161]....
        /*0c38*/ 	.word	0x0000cd20
        /*0c3c*/ 	.word	0x000000ff
        /*0c40*/ 	.word	0x00000000
        /*0c44*/ 	.short	0x0101
        /*0c46*/ 	.byte	0x04
	.zero		1


	//   ....[162]....
        /*0c48*/ 	.word	0x0000cf10
        /*0c4c*/ 	.word	0x000000ff
        /*0c50*/ 	.word	0x00000388
        /*0c54*/ 	.short	0x0101
        /*0c56*/ 	.byte	0x06
	.zero		1


	//   ....[163]....
        /*0c58*/ 	.word	0x0000d320
        /*0c5c*/ 	.word	0x000000ff
        /*0c60*/ 	.word	0x00000000
        /*0c64*/ 	.short	0x0101
        /*0c66*/ 	.byte	0x04
	.zero		1


	//   ....[164]....
        /*0c68*/ 	.word	0x0000d350
        /*0c6c*/ 	.word	0x000000ff
        /*0c70*/ 	.word	0x00000388
        /*0c74*/ 	.short	0x0101
        /*0c76*/ 	.byte	0x06
	.zero		1


	//   ....[165]....
        /*0c78*/ 	.word	0x0000d3c0
        /*0c7c*/ 	.word	0x000000ff
        /*0c80*/ 	.word	0x00000388
        /*0c84*/ 	.short	0x0101
        /*0c86*/ 	.byte	0x06
	.zero		1


	//   ....[166]....
        /*0c88*/ 	.word	0x0000d3d0
        /*0c8c*/ 	.word	0x000000ff
        /*0c90*/ 	.word	0x00000370
        /*0c94*/ 	.short	0x010a
        /*0c96*/ 	.byte	0x06
	.zero		1


	//   ....[167]....
        /*0c98*/ 	.word	0x0000d3f0
        /*0c9c*/ 	.word	0x000000ff
        /*0ca0*/ 	.word	0x00000398
        /*0ca4*/ 	.short	0x010a
        /*0ca6*/ 	.byte	0x06
	.zero		1


	//   ....[168]....
        /*0ca8*/ 	.word	0x0000db70
        /*0cac*/ 	.word	0x000000ff
        /*0cb0*/ 	.word	0x00000000
        /*0cb4*/ 	.short	0x0101
        /*0cb6*/ 	.byte	0x04
	.zero		1


	//   ....[169]....
        /*0cb8*/ 	.word	0x0000db80
        /*0cbc*/ 	.word	0x000000ff
        /*0cc0*/ 	.word	0x00000390
        /*0cc4*/ 	.short	0x0101
        /*0cc6*/ 	.byte	0x06
	.zero		1


	//   ....[170]....
        /*0cc8*/ 	.word	0x0000dd30
        /*0ccc*/ 	.word	0x000000ff
        /*0cd0*/ 	.word	0x00000398
        /*0cd4*/ 	.short	0x010a
        /*0cd6*/ 	.byte	0x06
	.zero		1


	//   ....[171]....
        /*0cd8*/ 	.word	0x0000de10
        /*0cdc*/ 	.word	0x000000ff
        /*0ce0*/ 	.word	0x000003c0
        /*0ce4*/ 	.short	0x0100
        /*0ce6*/ 	.byte	0x05
	.zero		1


	//   ....[172]....
        /*0ce8*/ 	.word	0x0000def0
        /*0cec*/ 	.word	0x000000ff
        /*0cf0*/ 	.word	0x000003c0
        /*0cf4*/ 	.short	0x0100
        /*0cf6*/ 	.byte	0x05
	.zero		1


	//   ....[173]....
        /*0cf8*/ 	.word	0x0000df60
        /*0cfc*/ 	.word	0x00000002
        /*0d00*/ 	.word	0x000001b0
        /*0d04*/ 	.short	0x010a
        /*0d06*/ 	.byte	0xff
	.zero		1


	//   ....[174]....
        /*0d08*/ 	.word	0x0000dfe0
        /*0d0c*/ 	.word	0x00000002
        /*0d10*/ 	.word	0x00000008
        /*0d14*/ 	.short	0x010a
        /*0d16*/ 	.byte	0xff
	.zero		1


	//   ....[175]....
        /*0d18*/ 	.word	0x0000e060
        /*0d1c*/ 	.word	0x00000002
        /*0d20*/ 	.word	0x000001b8
        /*0d24*/ 	.short	0x010a
        /*0d26*/ 	.byte	0xff
	.zero		1


	//   ....[176]....
        /*0d28*/ 	.word	0x0000e0d0
        /*0d2c*/ 	.word	0x00000002
        /*0d30*/ 	.word	0x000001b0
        /*0d34*/ 	.short	0x010a
        /*0d36*/ 	.byte	0xff
	.zero		1


	//   ....[177]....
        /*0d38*/ 	.word	0x0000e150
        /*0d3c*/ 	.word	0x00000002
        /*0d40*/ 	.word	0x000001b0
        /*0d44*/ 	.short	0x010a
        /*0d46*/ 	.byte	0xff
	.zero		1


	//   ....[178]....
        /*0d48*/ 	.word	0x0000e1c0
        /*0d4c*/ 	.word	0x00000002
        /*0d50*/ 	.word	0x000001b0
        /*0d54*/ 	.short	0x010a
        /*0d56*/ 	.byte	0xff
	.zero		1


	//   ....[179]....
        /*0d58*/ 	.word	0x0000e230
        /*0d5c*/ 	.word	0x00000002
        /*0d60*/ 	.word	0x00000008
        /*0d64*/ 	.short	0x010a
        /*0d66*/ 	.byte	0xff
	.zero		1


	//   ....[180]....
        /*0d68*/ 	.word	0x0000e2a0
        /*0d6c*/ 	.word	0x00000002
        /*0d70*/ 	.word	0x00000008
        /*0d74*/ 	.short	0x010a
        /*0d76*/ 	.byte	0xff
	.zero		1


	//   ....[181]....
        /*0d78*/ 	.word	0x0000e300
        /*0d7c*/ 	.word	0x00000003
        /*0d80*/ 	.word	0x00000000
        /*0d84*/ 	.short	0x010a
        /*0d86*/ 	.byte	0xff
	.zero		1


	//   ....[182]....
        /*0d88*/ 	.word	0x0000e360
        /*0d8c*/ 	.word	0x00000004
        /*0d90*/ 	.word	0x00000000
        /*0d94*/ 	.short	0x010a
        /*0d96*/ 	.byte	0xff
	.zero		1


	//   ....[183]....
        /*0d98*/ 	.word	0x0000e3c0
        /*0d9c*/ 	.word	0x00000002
        /*0da0*/ 	.word	0x00000000
        /*0da4*/ 	.short	0x010a
        /*0da6*/ 	.byte	0xff
	.zero		1


	//   ....[184]....
        /*0da8*/ 	.word	0x0000e420
        /*0dac*/ 	.word	0x00000002
        /*0db0*/ 	.word	0x00000010
        /*0db4*/ 	.short	0x010a
        /*0db6*/ 	.byte	0xff
	.zero		1


	//   ....[185]....
        /*0db8*/ 	.word	0x0000e490
        /*0dbc*/ 	.word	0x00000004
        /*0dc0*/ 	.word	0x00000010
        /*0dc4*/ 	.short	0x010a
        /*0dc6*/ 	.byte	0xff
	.zero		1


	//   ....[186]....
        /*0dc8*/ 	.word	0x0000e500
        /*0dcc*/ 	.word	0x00000004
        /*0dd0*/ 	.word	0x00000358
        /*0dd4*/ 	.short	0x010a
        /*0dd6*/ 	.byte	0xff
	.zero		1


	//   ....[187]....
        /*0dd8*/ 	.word	0x0000e570
        /*0ddc*/ 	.word	0x00000004
        /*0de0*/ 	.word	0x00000360
        /*0de4*/ 	.short	0x010a
        /*0de6*/ 	.byte	0xff
	.zero		1


	//   ....[188]....
        /*0de8*/ 	.word	0x0000e5e0
        /*0dec*/ 	.word	0x00000004
        /*0df0*/ 	.word	0x00000010
        /*0df4*/ 	.short	0x010a
        /*0df6*/ 	.byte	0xff
	.zero		1


	//   ....[189]....
        /*0df8*/ 	.word	0x0000e650
        /*0dfc*/ 	.word	0x00000002
        /*0e00*/ 	.word	0x00000010
        /*0e04*/ 	.short	0x010a
        /*0e06*/ 	.byte	0xff
	.zero		1


	//   ....[190]....
        /*0e08*/ 	.word	0x0000e6c0
        /*0e0c*/ 	.word	0x00000002
        /*0e10*/ 	.word	0x00000358
        /*0e14*/ 	.short	0x010a
        /*0e16*/ 	.byte	0xff
	.zero		1


	//   ....[191]....
        /*0e18*/ 	.word	0x0000e730
        /*0e1c*/ 	.word	0x00000002
        /*0e20*/ 	.word	0x00000360
        /*0e24*/ 	.short	0x010a
        /*0e26*/ 	.byte	0xff
	.zero		1


	//   ....[192]....
        /*0e28*/ 	.word	0x0000e790
        /*0e2c*/ 	.word	0x00000003
        /*0e30*/ 	.word	0x000003c0
        /*0e34*/ 	.short	0x010a
        /*0e36*/ 	.byte	0xff
	.zero		1


	//   ....[193]....
        /*0e38*/ 	.word	0x0000e7f0
        /*0e3c*/ 	.word	0x00000002
        /*0e40*/ 	.word	0x00000390
        /*0e44*/ 	.short	0x010a
        /*0e46*/ 	.byte	0xff
	.zero		1


	//   ....[194]....
        /*0e48*/ 	.word	0x0000e870
        /*0e4c*/ 	.word	0x00000002
        /*0e50*/ 	.word	0x00000388
        /*0e54*/ 	.short	0x010a
        /*0e56*/ 	.byte	0xff
	.zero		1


	//   ....[195]....
        /*0e58*/ 	.word	0x0000e8d0
        /*0e5c*/ 	.word	0x00000004
        /*0e60*/ 	.word	0x00000350
        /*0e64*/ 	.short	0x010a
        /*0e66*/ 	.byte	0xff
	.zero		1


	//   ....[196]....
        /*0e68*/ 	.word	0x0000e930
        /*0e6c*/ 	.word	0x00000002
        /*0e70*/ 	.word	0x00000388
        /*0e74*/ 	.short	0x010a
        /*0e76*/ 	.byte	0xff
	.zero		1


	//   ....[197]....
        /*0e78*/ 	.word	0x0000e9b0
        /*0e7c*/ 	.word	0x00000004
        /*0e80*/ 	.word	0x00000350
        /*0e84*/ 	.short	0x010a
        /*0e86*/ 	.byte	0xff
	.zero		1


	//   ....[198]....
        /*0e88*/ 	.word	0x0000ea30
        /*0e8c*/ 	.word	0x00000004
        /*0e90*/ 	.word	0x00000388
        /*0e94*/ 	.short	0x010a
        /*0e96*/ 	.byte	0xff
	.zero		1


	//   ....[199]....
        /*0e98*/ 	.word	0x0000eab0
        /*0e9c*/ 	.word	0x00000004
        /*0ea0*/ 	.word	0x00000350
        /*0ea4*/ 	.short	0x010a
        /*0ea6*/ 	.byte	0xff
	.zero		1


	//   ....[200]....
        /*0ea8*/ 	.word	0x0000eb30
        /*0eac*/ 	.word	0x00000004
        /*0eb0*/ 	.word	0x00000388
        /*0eb4*/ 	.short	0x010a
        /*0eb6*/ 	.byte	0xff
	.zero		1


	//   ....[201]....
        /*0eb8*/ 	.word	0x0000eba0
        /*0ebc*/ 	.word	0x00000002
        /*0ec0*/ 	.word	0x00000388
        /*0ec4*/ 	.short	0x010a
        /*0ec6*/ 	.byte	0xff
	.zero		1


	//   ....[202]....
        /*0ec8*/ 	.word	0x0000ebf0
        /*0ecc*/ 	.word	0x00000024
        /*0ed0*/ 	.word	0x00000370
        /*0ed4*/ 	.short	0x010a
        /*0ed6*/ 	.byte	0xff
	.zero		1


	//   ....[203]....
        /*0ed8*/ 	.word	0x0000ec60
        /*0edc*/ 	.word	0x00000024
        /*0ee0*/ 	.word	0x00000398
        /*0ee4*/ 	.short	0x010a
        /*0ee6*/ 	.byte	0xff
	.zero		1


	//   ....[204]....
        /*0ee8*/ 	.word	0x0000ecd0
        /*0eec*/ 	.word	0x00000000
        /*0ef0*/ 	.word	0x00000398
        /*0ef4*/ 	.short	0x010a
        /*0ef6*/ 	.byte	0xff
	.zero		1


	//----- nvinfo : EIATTR_NUM_MBARRIERS
	.align		4
.L_78:
        /*0ef8*/ 	.byte	0x03, 0x38
        /*0efa*/ 	.short	0x007b


	//----- nvinfo : EIATTR_EXIT_INSTR_OFFSETS
	.align		4
        /*0efc*/ 	.byte	0x04, 0x1c
        /*0efe*/ 	.short	(.L_80 - .L_79)


	//   ....[0]....
.L_79:
        /*0f00*/ 	.word	0x0000df20


	//----- nvinfo : EIATTR_INDIRECT_BRANCH_TARGETS
	.align		4
.L_80:
        /*0f04*/ 	.byte	0x04, 0x34
        /*0f06*/ 	.short	(.L_82 - .L_81)


	//   ....[0]....
.L_81:
        /*0f08*/ 	.word	.L_x_149@srel
        /*0f0c*/ 	.short	0x0
        /*0f0e*/ 	.short	0x0
        /*0f10*/ 	.word	0x4
        /*0f14*/ 	.word	.L_x_150@srel
        /*0f18*/ 	.word	.L_x_151@srel
        /*0f1c*/ 	.word	.L_x_152@srel
        /*0f20*/ 	.word	.L_x_10@srel


	//   ....[1]....
        /* <DEDUP_REMOVED lines=13> */


	//----- nvinfo : EIATTR_REQNTID
	.align		4
.L_82:
        /*0f54*/ 	.byte	0x04, 0x10
        /*0f56*/ 	.short	(.L_84 - .L_83)
.L_83:
        /*0f58*/ 	.word	0x00000200
        /*0f5c*/ 	.word	0x00000001
        /*0f60*/ 	.word	0x00000001


	//----- nvinfo : EIATTR_CRS_STACK_SIZE
	.align		4
.L_84:
        /*0f64*/ 	.byte	0x04, 0x1e
        /*0f66*/ 	.short	(.L_86 - .L_85)
.L_85:
        /*0f68*/ 	.word	0x00000000


	//----- nvinfo : EIATTR_CBANK_PARAM_SIZE
	.align		4
.L_86:
        /*0f6c*/ 	.byte	0x03, 0x19
        /*0f6e*/ 	.short	0x02e8


	//----- nvinfo : EIATTR_PARAM_CBANK
	.align		4
        /*0f70*/ 	.byte	0x04, 0x0a
        /*0f72*/ 	.short	(.L_88 - .L_87)
	.align		4
.L_87:
        /*0f74*/ 	.word	index@(.nv.constant0.kernel_cutlass_kernel_flash_attncuteflash_fwd_sm100FlashAttentionForwardSm100_object_at__tensor0000o6411101213_tensor0000o6411101213_tensor0000o6410111213_tensor0000o6411101213_tensorptrf_0)
        /*0f78*/ 	.short	0x0380
        /*0f7a*/ 	.short	0x02e8


	//----- nvinfo : EIATTR_SW_WAR
	.align		4
.L_88:
        /*0f7c*/ 	.byte	0x04, 0x36
        /*0f7e*/ 	.short	(.L_90 - .L_89)
.L_89:
        /*0f80*/ 	.word	0x00000008
.L_90:


//--------------------- .nv.compat                --------------------------
	.section	.nv.compat,"",@"SHT_CUDA_COMPAT_INFO"
	.align	4
        /*0000*/ 	.byte	0x02, 0x02, 0x02, 0x00, 0x02, 0x05, 0x05, 0x00, 0x02, 0x03, 0x01, 0x00, 0x02, 0x06, 0x01, 0x00


//--------------------- .nv.callgraph             --------------------------
	.section	.nv.callgraph,"",@"SHT_CUDA_CALLGRAPH"
	.align	4
	.sectionentsize	8
	.align		4
        /*0000*/ 	.word	0x00000000
	.align		4
        /*0004*/ 	.word	0xffffffff
	.align		4
        /*0008*/ 	.word	0x00000000
	.align		4
        /*000c*/ 	.word	0xfffffffe
	.align		4
        /*0010*/ 	.word	0x00000000
	.align		4
        /*0014*/ 	.word	0xfffffffd
	.align		4
        /*0018*/ 	.word	0x00000000
	.align		4
        /*001c*/ 	.word	0xfffffffc


//--------------------- .nv.constant2.kernel_cutlass_kernel_flash_attncuteflash_fwd_sm100FlashAttentionForwardSm100_object_at__tensor0000o6411101213_tensor0000o6411101213_tensor0000o6410111213_tensor0000o6411101213_tensorptrf_0 --------------------------
	.section	.nv.constant2.kernel_cutlass_kernel_flash_attncuteflash_fwd_sm100FlashAttentionForwardSm100_object_at__tensor0000o6411101213_tensor0000o6411101213_tensor0000o6410111213_tensor0000o6411101213_tensorptrf_0,"a",@progbits
	.sectionflags	@""
	.align	4
.nv.constant2.kernel_cutlass_kernel_flash_attncuteflash_fwd_sm100FlashAttentionForwardSm100_object_at__tensor0000o6411101213_tensor0000o6411101213_tensor0000o6410111213_tensor0000o6411101213_tensorptrf_0:
        /*0000*/ 	.byte	0x70, 0x0f, 0x00, 0x00, 0x40, 0x0f, 0x00, 0x00, 0x10, 0x0f, 0x00, 0x00, 0x30, 0x2b, 0x00, 0x00
        /*0010*/ 	.byte	0x60, 0x10, 0x00, 0x00, 0x10, 0x10, 0x00, 0x00, 0x10, 0x10, 0x00, 0x00, 0x10, 0x10, 0x00, 0x00
        /*0020*/ 	.byte	0x10, 0x10, 0x00, 0x00, 0x10, 0x10, 0x00, 0x00, 0x10, 0x10, 0x00, 0x00, 0x90, 0x10, 0x00, 0x00
        /*0030*/ 	.byte	0x10, 0x10, 0x00, 0x00


//--------------------- .text.kernel_cutlass_kernel_flash_attncuteflash_fwd_sm100FlashAttentionForwardSm100_object_at__tensor0000o6411101213_tensor0000o6411101213_tensor0000o6410111213_tensor0000o6411101213_tensorptrf_0 --------------------------
	.section	.text.kernel_cutlass_kernel_flash_attncuteflash_fwd_sm100FlashAttentionForwardSm100_object_at__tensor0000o6411101213_tensor0000o6411101213_tensor0000o6410111213_tensor0000o6411101213_tensorptrf_0,"ax",@progbits
	.align	128
        .global         kernel_cutlass_kernel_flash_attncuteflash_fwd_sm100FlashAttentionForwardSm100_object_at__tensor0000o6411101213_tensor0000o6411101213_tensor0000o6410111213_tensor0000o6411101213_tensorptrf_0
        .type           kernel_cutlass_kernel_flash_attncuteflash_fwd_sm100FlashAttentionForwardSm100_object_at__tensor0000o6411101213_tensor0000o6411101213_tensor0000o6410111213_tensor0000o6411101213_tensorptrf_0,@function
        .size           kernel_cutlass_kernel_flash_attncuteflash_fwd_sm100FlashAttentionForwardSm100_object_at__tensor0000o6411101213_tensor0000o6411101213_tensor0000o6410111213_tensor0000o6411101213_tensorptrf_0,(.L_x_166 - kernel_cutlass_kernel_flash_attncuteflash_fwd_sm100FlashAttentionForwardSm100_object_at__tensor0000o6411101213_tensor0000o6411101213_tensor0000o6410111213_tensor0000o6411101213_tensorptrf_0)
        .other          kernel_cutlass_kernel_flash_attncuteflash_fwd_sm100FlashAttentionForwardSm100_object_at__tensor0000o6411101213_tensor0000o6411101213_tensor0000o6410111213_tensor0000o6411101213_tensorptrf_0,@"STO_CUDA_ENTRY STV_DEFAULT"
kernel_cutlass_kernel_flash_attncuteflash_fwd_sm100FlashAttentionForwardSm100_object_at__tensor0000o6411101213_tensor0000o6411101213_tensor0000o6410111213_tensor0000o6411101213_tensorptrf_0:
.text.kernel_cutlass_kernel_flash_attncuteflash_fwd_sm100FlashAttentionForwardSm100_object_at__tensor0000o6411101213_tensor0000o6411101213_tensor0000o6410111213_tensor0000o6411101213_tensorptrf_0:
[----:B------:R-:W1:Y:S01]  /*0000*/  LDC R1, c[0x0][0x37c] ;  /* 0x0000df00ff017b82 */ /* 0x000e620000000800 */
[----:B------:R-:W2:Y:S07]  /*0010*/  S2R R0, SR_TID.X ;  /* 0x0000000000007919 */ /* 0x000eae0000002100 */
[----:B------:R-:W3:Y:S01]  /*0020*/  S2UR UR34, SR_CgaCtaId ;  /* 0x00000000002279c3 */ /* 0x000ee20000008800 */
[----:B------:R-:W4:Y:S01]  /*0030*/  LDCU UR4, c[0x0][0x36c] ;  /* 0x00006d80ff0477ac */ /* 0x000f220008000800 */
[----:B------:R-:W-:Y:S01]  /*0040*/  UMOV UR36, 0x1 ;  /* 0x0000000100247882 */ /* 0x000fe20000000000 */
[----:B------:R-:W-:-:S05]  /*0050*/  UMOV UR14, 0x1 ;  /* 0x00000001000e7882 */ /* 0x000fca0000000000 */
[----:B------:R-:W5:Y:S01]  /*0060*/  S2UR UR31, SR_CTAID.X ;  /* 0x00000000001f79c3 */ /* 0x000f620000002500 */
[----:B----4-:R-:W-:Y:S02]  /*0070*/  UISETP.EQ.U32.AND UP4, UPT, UR4, 0x1, UPT ;  /* 0x000000010400788c */ /* 0x010fe4000bf82070 */
[----:B---3--:R-:W-:-:S04]  /*0080*/  ULEA.HI UR7, UR34, UR34, URZ, 0x1 ;  /* 0x0000002222077291 */ /* 0x008fc8000f8f08ff */
[----:B------:R-:W-:Y:S02]  /*0090*/  ULOP3.LUT UR6, UR7, 0xfffffffe, URZ, 0xc0, !UPT ;  /* 0xfffffffe07067892 */ /* 0x000fe4000f8ec0ff */
[----:B------:R-:W-:Y:S01]  /*00a0*/  USHF.R.U32.HI UR7, URZ, 0x1, UR7 ;  /* 0x00000001ff077899 */ /* 0x000fe20008011607 */
[----:B--2---:R-:W-:Y:S01]  /*00b0*/  SHF.R.U32.HI R2, RZ, 0x5, R0 ;  /* 0x00000005ff027819 */ /* 0x004fe20000011600 */
[----:B------:R-:W-:Y:S02]  /*00c0*/  UISETP.NE.AND UP0, UPT, UR34, UR6, UPT ;  /* 0x000000062200728c */ /* 0x000fe4000bf05270 */
[----:B------:R-:W-:Y:S01]  /*00d0*/  UIADD3 UR6, UPT, UPT, -UR6, UR34, URZ ;  /* 0x0000002206067290 */ /* 0x000fe2000fffe1ff */
[----:B------:R-:W-:Y:S01]  /*00e0*/  R2UR UR32, R2 ;  /* 0x00000000022072ca */ /* 0x000fe200000e0000 */
[----:B------:R-:W-:Y:S02]  /*00f0*/  UISETP.LT.AND UP0, UPT, UR34, URZ, UP0 ;  /* 0x000000ff2200728c */ /* 0x000fe40008701270 */
[----:B------:R-:W-:-:S02]  /*0100*/  ULOP3.LUT UR8, UR6, 0x1, URZ, 0x3c, !UPT ;  /* 0x0000000106087892 */ /* 0x000fc4000f8e3cff */
[----:B------:R-:W-:Y:S02]  /*0110*/  UIADD3 UR4, UPT, UPT, UR7, -0x1, URZ ;  /* 0xffffffff07047890 */ /* 0x000fe4000fffe0ff */
[----:B------:R-:W-:Y:S02]  /*0120*/  USHF.L.U32 UR6, UR36, UR6, URZ ;  /* 0x0000000624067299 */ /* 0x000fe400080006ff */
[----:B------:R-:W-:Y:S02]  /*0130*/  USHF.L.U32 UR36, UR36, UR8, URZ ;  /* 0x0000000824247299 */ /* 0x000fe400080006ff */
[----:B-----5:R-:W-:Y:S02]  /*0140*/  ULOP3.LUT UR33, UR31, 0x1, URZ, 0xc0, !UPT ;  /* 0x000000011f217892 */ /* 0x020fe4000f8ec0ff */
[----:B------:R-:W-:Y:S02]  /*0150*/  UISETP.NE.AND UP6, UPT, UR32, URZ, UPT ;  /* 0x000000ff2000728c */ /* 0x000fe4000bfc5270 */
[----:B------:R-:W-:-:S02]  /*0160*/  @!UP0 UIADD3 UR4, UPT, UPT, UR7, URZ, URZ ;  /* 0x000000ff07048290 */ /* 0x000fc4000fffe0ff */
[----:B------:R-:W-:Y:S02]  /*0170*/  ULOP3.LUT UR36, UR36, UR6, URZ, 0xfc, !UPT ;  /* 0x0000000624247292 */ /* 0x000fe4000f8efcff */
[----:B------:R-:W-:Y:S02]  /*0180*/  UIADD3 UR4, UPT, UPT, UR4, UR4, URZ ;  /* 0x0000000404047290 */ /* 0x000fe4000fffe0ff */
[----:B------:R-:W-:-:S03]  /*0190*/  UISETP.NE.AND UP5, UPT, UR32, 0xc, UPT ;  /* 0x0000000c2000788c */ /* 0x000fc6000bfa5270 */
[----:B------:R-:W-:-:S04]  /*01a0*/  @!UP6 UIADD3 UR14, UPT, UPT, -UR14, 0x100000, URZ ;  /* 0x001000000e0ee890 */ /* 0x000fc8000fffe1ff */
[----:B------:R-:W-:Y:S02]  /*01b0*/  @!UP6 USHF.L.U32 UR15, UR14, 0xb, URZ ;  /* 0x0000000b0e0fe899 */ /* 0x000fe400080006ff */
[----:B------:R-:W-:Y:S01]  /*01c0*/  @!UP6 USHF.L.U32 UR14, UR14, 0x1, URZ ;  /* 0x000000010e0ee899 */ /* 0x000fe200080006ff */
[----:B------:R-:W-:Y:S02]  /*01d0*/  @!UP6 UMOV UR5, 0x400 ;  /* 0x000004000005e882 */ /* 0x000fe40000000000 */
[----:B------:R-:W-:Y:S01]  /*01e0*/  @!UP6 ULEA UR5, UR34, UR5, 0x18 ;  /* 0x000000052205e291 */ /* 0x000fe2000f8ec0ff */
[----:B-1----:R-:W-:Y:S11]  /*01f0*/  BRA.U UP6, `(.L_x_0) ;  /* 0x0000000106387547 */ /* 0x002ff6000b800000 */
[----:B------:R-:W1:Y:S02]  /*0200*/  LDCU.64 UR6, c[0x0][0x348] ;  /* 0x00006900ff0677ac */ /* 0x000e640008000a00 */
[----:B-1----:R-:W-:Y:S02]  /*0210*/  UIADD3 UR12, UP3, UPT, UR6, 0x80, URZ ;  /* 0x00000080060c7890 */ /* 0x002fe4000ff7e0ff */
[----:B------:R-:W-:Y:S02]  /*0220*/  UIADD3 UR10, UP2, UPT, UR6, 0x100, URZ ;  /* 0x00000100060a7890 */ /* 0x000fe4000ff5e0ff */
[----:B------:R-:W-:Y:S02]  /*0230*/  UIADD3 UR8, UP1, UPT, UR6, 0x180, URZ ;  /* 0x0000018006087890 */ /* 0x000fe4000ff3e0ff */
[----:B------:R-:W-:Y:S02]  /*0240*/  UIADD3 UR6, UP0, UPT, UR6, 0x200, URZ ;  /* 0x0000020006067890 */ /* 0x000fe4000ff1e0ff */
[----:B------:R-:W-:-:S02]  /*0250*/  UIADD3.X UR13, UPT, UPT, URZ, UR7, URZ, UP3, !UPT ;  /* 0x00000007ff0d7290 */ /* 0x000fc40009ffe4ff */
[----:B------:R-:W-:Y:S02]  /*0260*/  UIADD3.X UR11, UPT, UPT, URZ, UR7, URZ, UP2, !UPT ;  /* 0x00000007ff0b7290 */ /* 0x000fe400097fe4ff */
[----:B------:R-:W-:Y:S02]  /*0270*/  UIADD3.X UR9, UPT, UPT, URZ, UR7, URZ, UP1, !UPT ;  /* 0x00000007ff097290 */ /* 0x000fe40008ffe4ff */
[----:B------:R-:W-:-:S03]  /*0280*/  UIADD3.X UR7, UPT, UPT, URZ, UR7, URZ, UP0, !UPT ;  /* 0x00000007ff077290 */ /* 0x000fc600087fe4ff */
[----:B------:R1:W-:Y:S02]  /*0290*/  UTMACCTL.PF [UR12] ;  /* 0x000000000c0079b9 */ /* 0x0003e40008040000 */
[----:B------:R1:W-:Y:S02]  /*02a0*/  UTMACCTL.PF [UR10] ;  /* 0x000000000a0079b9 */ /* 0x0003e40008040000 */
[----:B------:R1:W-:Y:S02]  /*02b0*/  UTMACCTL.PF [UR8] ;  /* 0x00000000080079b9 */ /* 0x0003e40008040000 */
[----:B------:R1:W-:Y:S02]  /*02c0*/  UTMACCTL.PF [UR6] ;  /* 0x00000000060079b9 */ /* 0x0003e40008040000 */
[----:B-1----:R-:W-:Y:S01]  /*02d0*/  NOP ;  /* 0x0000000000007918 */ /* 0x002fe20000000000 */
.L_x_0:
[----:B------:R-:W-:Y:S05]  /*02e0*/  BRA.U UP5, `(.L_x_1) ;  /* 0x00000001052c7547 */ /* 0x000fea000b800000 */
[----:B------:R-:W1:Y:S01]  /*02f0*/  S2UR UR7, SR_CgaCtaId ;  /* 0x00000000000779c3 */ /* 0x000e620000008800 */
[----:B------:R-:W-:Y:S01]  /*0300*/  UMOV UR8, 0x400 ;  /* 0x0000040000087882 */ /* 0x000fe20000000000 */
[----:B------:R-:W-:Y:S01]  /*0310*/  UMOV UR6, 0x20 ;  /* 0x0000002000067882 */ /* 0x000fe20000000000 */
[----:B------:R-:W-:Y:S01]  /*0320*/  ELECT P0, URZ, PT ;  /* 0x0000000000ff782f */ /* 0x000fe20003800000 */
[----:B-1----:R-:W-:Y:S02]  /*0330*/  ULEA UR7, UR7, UR8, 0x18 ;  /* 0x0000000807077291 */ /* 0x002fe4000f8ec0ff */
[----:B------:R-:W-:-:S04]  /*0340*/  UIADD3 UR8, UPT, UPT, -UR6, 0x100000, URZ ;  /* 0x0010000006087890 */ /* 0x000fc8000fffe1ff */
[----:B------:R-:W-:Y:S02]  /*0350*/  USHF.L.U32 UR9, UR8, 0xb, URZ ;  /* 0x0000000b08097899 */ /* 0x000fe400080006ff */
[----:B------:R-:W-:Y:S01]  /*0360*/  USHF.L.U32 UR8, UR8, 0x1, URZ ;  /* 0x0000000108087899 */ /* 0x000fe200080006ff */
[----:B------:R-:W1:Y:S11]  /*0370*/  FENCE.VIEW.ASYNC.S ;  /* 0x00000000000073c6 */ /* 0x000e760000000000 */
[----:B-1----:R1:W2:Y:S01]  /*0380*/  SYNCS.EXCH.64 URZ, [UR7+0x3c0], UR8 ;  /* 0x0003c00807ff75b2 */ /* 0x0022a20008000100 */
[----:B------:R-:W-:Y:S01]  /*0390*/  NOP ;  /* 0x0000000000007918 */ /* 0x000fe20000000000 */
.L_x_1:
[----:B------:R-:W-:Y:S01]  /*03a0*/  NOP ;  /* 0x0000000000007918 */ /* 0x000fe20000000000 */
[----:B------:R-:W3:Y:S02]  /*03b0*/  FENCE.VIEW.ASYNC.S ;  /* 0x00000000000073c6 */ /* 0x000ee40000000000 */
[----:B---3--:R3:W4:Y:S01]  /*03c0*/  @!UP6 SYNCS.EXCH.64 URZ, [UR5], UR14 ;  /* 0x0000000e05ffe5b2 */ /* 0x0087220008000100 */
[----:B------:R3:W5:Y:S01]  /*03d0*/  @!UP6 SYNCS.EXCH.64 URZ, [UR5+0x8], UR14 ;  /* 0x0000080e05ffe5b2 */ /* 0x0007620008000100 */
[----:B------:R-:W-:Y:S05]  /*03e0*/  BRA.U UP6, `(.L_x_2) ;  /* 0x0000000506d87547 */ /* 0x000fea000b800000 */
[----:B------:R-:W-:Y:S01]  /*03f0*/  UMOV UR6, 0x400 ;  /* 0x0000040000067882 */ /* 0x000fe20000000000 */
[----:B-1----:R-:W-:Y:S01]  /*0400*/  UMOV UR8, 0x1 ;  /* 0x0000000100087882 */ /* 0x002fe20000000000 */
[----:B------:R-:W-:Y:S02]  /*0410*/  ULEA UR6, UR34, UR6, 0x18 ;  /* 0x0000000622067291 */ /* 0x000fe4000f8ec0ff */
[----:B------:R-:W-:-:S04]  /*0420*/  UIADD3 UR8, UPT, UPT, -UR8, 0x100000, URZ ;  /* 0x0010000008087890 */ /* 0x000fc8000fffe1ff */
[----:B------:R-:W-:Y:S02]  /*0430*/  USHF.L.U32 UR9, UR8, 0xb, URZ ;  /* 0x0000000b08097899 */ /* 0x000fe400080006ff */
[----:B------:R-:W-:Y:S01]  /*0440*/  USHF.L.U32 UR8, UR8, 0x1, URZ ;  /* 0x0000000108087899 */ /* 0x000fe200080006ff */
[----:B---3--:R-:W-:Y:S02]  /*0450*/  UMOV UR5, 0x200 ;  /* 0x0000020000057882 */ /* 0x008fe40000000000 */
[----:B------:R-:W-:-:S04]  /*0460*/  UIADD3 UR10, UPT, UPT, -UR5, 0x100000, URZ ;  /* 0x00100000050a7890 */ /* 0x000fc8000fffe1ff */
[----:B------:R-:W-:Y:S02]  /*0470*/  USHF.L.U32 UR11, UR10, 0xb, URZ ;  /* 0x0000000b0a0b7899 */ /* 0x000fe400080006ff */
[----:B------:R-:W-:Y:S01]  /*0480*/  USHF.L.U32 UR10, UR10, 0x1, URZ ;  /* 0x000000010a0a7899 */ /* 0x000fe200080006ff */
[----:B------:R-:W1:Y:S02]  /*0490*/  FENCE.VIEW.ASYNC.S ;  /* 0x00000000000073c6 */ /* 0x000e640000000000 */
[----:B-1----:R1:W3:Y:S01]  /*04a0*/  SYNCS.EXCH.64 URZ, [UR6+0x10], UR8 ;  /* 0x0000100806ff75b2 */ /* 0x0022e20008000100 */
[----:B------:R1:W5:Y:S01]  /*04b0*/  SYNCS.EXCH.64 URZ, [UR6+0x18], UR8 ;  /* 0x0000180806ff75b2 */ /* 0x0003620008000100 */
[----:B------:R1:W4:Y:S01]  /*04c0*/  SYNCS.EXCH.64 URZ, [UR6+0x20], UR8 ;  /* 0x0000200806ff75b2 */ /* 0x0003220008000100 */
[----:B------:R1:W2:Y:S01]  /*04d0*/  SYNCS.EXCH.64 URZ, [UR6+0x28], UR8 ;  /* 0x0000280806ff75b2 */ /* 0x0002a20008000100 */
[----:B------:R1:W1:Y:S01]  /*04e0*/  SYNCS.EXCH.64 URZ, [UR6+0x30], UR8 ;  /* 0x0000300806ff75b2 */ /* 0x0002620008000100 */
        /* <DEDUP_REMOVED lines=101> */
[----:B--2345:R-:W-:Y:S01]  /*0b40*/  NOP ;  /* 0x0000000000007918 */ /* 0x03cfe20000000000 */
.L_x_2:
[----:B------:R-:W-:Y:S05]  /*0b50*/  BRA.U UP6, `(.L_x_3) ;  /* 0x0000000106807547 */ /* 0x000fea000b800000 */
[----:B-1----:R-:W-:Y:S01]  /*0b60*/  UMOV UR7, 0x400 ;  /* 0x0000040000077882 */ /* 0x002fe20000000000 */
[----:B------:R-:W-:Y:S01]  /*0b70*/  UMOV UR10, 0x8 ;  /* 0x00000008000a7882 */ /* 0x000fe20000000000 */
[----:B------:R-:W-:Y:S01]  /*0b80*/  UMOV UR8, 0x1 ;  /* 0x0000000100087882 */ /* 0x000fe20000000000 */
[----:B------:R-:W-:Y:S02]  /*0b90*/  ULEA UR7, UR34, UR7, 0x18 ;  /* 0x0000000722077291 */ /* 0x000fe4000f8ec0ff */
[----:B------:R-:W-:-:S04]  /*0ba0*/  UIADD3 UR10, UPT, UPT, -UR10, 0x100000, URZ ;  /* 0x001000000a0a7890 */ /* 0x000fc8000fffe1ff */
[----:B------:R-:W-:Y:S02]  /*0bb0*/  USHF.L.U32 UR11, UR10, 0xb, URZ ;  /* 0x0000000b0a0b7899 */ /* 0x000fe400080006ff */
[----:B------:R-:W-:Y:S01]  /*0bc0*/  USHF.L.U32 UR10, UR10, 0x1, URZ ;  /* 0x000000010a0a7899 */ /* 0x000fe200080006ff */
[----:B------:R-:W-:Y:S01]  /*0bd0*/  UMOV UR6, 0x100 ;  /* 0x0000010000067882 */ /* 0x000fe20000000000 */
[----:B------:R-:W-:-:S04]  /*0be0*/  UIADD3 UR8, UPT, UPT, -UR8, 0x100000, URZ ;  /* 0x0010000008087890 */ /* 0x000fc8000fffe1ff */
[----:B------:R-:W-:Y:S02]  /*0bf0*/  USHF.L.U32 UR9, UR8, 0xb, URZ ;  /* 0x0000000b08097899 */ /* 0x000fe400080006ff */
[----:B------:R-:W-:Y:S01]  /*0c00*/  USHF.L.U32 UR8, UR8, 0x1, URZ ;  /* 0x0000000108087899 */ /* 0x000fe200080006ff */
[----:B---3--:R-:W-:Y:S01]  /*0c10*/  UMOV UR5, 0x80 ;  /* 0x0000008000057882 */ /* 0x008fe20000000000 */
[----:B------:R-:W-:-:S04]  /*0c20*/  UIADD3 UR12, UPT, UPT, -UR6, 0x100000, URZ ;  /* 0x00100000060c7890 */ /* 0x000fc8000fffe1ff */
[----:B------:R-:W-:Y:S02]  /*0c30*/  USHF.L.U32 UR13, UR12, 0xb, URZ ;  /* 0x0000000b0c0d7899 */ /* 0x000fe400080006ff */
[----:B------:R-:W-:Y:S02]  /*0c40*/  USHF.L.U32 UR12, UR12, 0x1, URZ ;  /* 0x000000010c0c7899 */ /* 0x000fe400080006ff */
[----:B------:R-:W-:-:S04]  /*0c50*/  UIADD3 UR14, UPT, UPT, -UR5, 0x100000, URZ ;  /* 0x00100000050e7890 */ /* 0x000fc8000fffe1ff */
[----:B------:R-:W-:Y:S02]  /*0c60*/  USHF.L.U32 UR15, UR14, 0xb, URZ ;  /* 0x0000000b0e0f7899 */ /* 0x000fe400080006ff */
[----:B------:R-:W-:Y:S01]  /*0c70*/  USHF.L.U32 UR14, UR14, 0x1, URZ ;  /* 0x000000010e0e7899 */ /* 0x000fe200080006ff */
[----:B------:R-:W-:Y:S02]  /*0c80*/  UMOV UR5, 0x20 ;  /* 0x0000002000057882 */ /* 0x000fe40000000000 */
        /* <DEDUP_REMOVED lines=10> */
[----:B------:R1:W1:Y:S03]  /*0d30*/  SYNCS.EXCH.64 URZ, [UR7+0x390], UR14 ;  /* 0x0003900e07ff75b2 */ /* 0x0002660008000100 */
[----:B------:R1:W1:Y:S01]  /*0d40*/  SYNCS.EXCH.64 URZ, [UR7+0x398], UR16 ;  /* 0x0003981007ff75b2 */ /* 0x0002620008000100 */
[----:B------:R-:W-:Y:S01]  /*0d50*/  NOP ;  /* 0x0000000000007918 */ /* 0x000fe20000000000 */
.L_x_3:
[----:B------:R-:W-:Y:S01]  /*0d60*/  NOP ;  /* 0x0000000000007918 */ /* 0x000fe20000000000 */
[----:B------:R-:W-:Y:S05]  /*0d70*/  BRA.U !UP4, `(.L_x_4) ;  /* 0x000000010c087547 */ /* 0x000fea000b800000 */
[----:B-12345:R-:W-:Y:S01]  /*0d80*/  UCGABAR_ARV ;  /* 0x00000000000079c7 */ /* 0x03efe20008000000 */
[----:B------:R-:W-:Y:S05]  /*0d90*/  BRA `(.L_x_5) ;  /* 0x0000000000047947 */ /* 0x000fea0003800000 */
.L_x_4:
[----:B-12345:R-:W-:Y:S01]  /*0da0*/  NOP ;  /* 0x0000000000007918 */ /* 0x03efe20000000000 */
.L_x_5:
[----:B------:R-:W-:Y:S05]  /*0db0*/  BRA.U !UP4, `(.L_x_6) ;  /* 0x000000010c0c7547 */ /* 0x000fea000b800000 */
[----:B------:R-:W-:Y:S01]  /*0dc0*/  UCGABAR_WAIT ;  /* 0x0000000000007dc7 */ /* 0x000fe20008000000 */
[----:B------:R-:W-:Y:S01]  /*0dd0*/  CCTL.IVALL ;  /* 0x00000000ff00798f */ /* 0x000fe20002000000 */
[----:B------:R-:W-:Y:S05]  /*0de0*/  BRA `(.L_x_7) ;  /* 0x0000000000047947 */ /* 0x000fea0003800000 */
.L_x_6:
[----:B------:R-:W-:Y:S06]  /*0df0*/  BAR.SYNC.DEFER_BLOCKING 0x0 ;  /* 0x0000000000007b1d */ /* 0x000fec0000010000 */
.L_x_7:
[----:B------:R-:W-:Y:S01]  /*0e00*/  UISETP.GT.AND UP0, UPT, UR32, 0x6, UPT ;  /* 0x000000062000788c */ /* 0x000fe2000bf04270 */
[----:B------:R-:W1:Y:S01]  /*0e10*/  LDCU.U8 UR30, c[0x0][0x62c] ;  /* 0x0000c580ff1e77ac */ /* 0x000e620008000000 */
[----:B------:R-:W2:Y:S01]  /*0e20*/  LDCU.U8 UR23, c[0x0][0x62d] ;  /* 0x0000c5a0ff1777ac */ /* 0x000ea20008000000 */
[----:B------:R-:W3:Y:S01]  /*0e30*/  LDCU.U8 UR22, c[0x0][0x638] ;  /* 0x0000c700ff1677ac */ /* 0x000ee20008000000 */
[----:B------:R-:W4:Y:S01]  /*0e40*/  LDCU.U8 UR15, c[0x0][0x639] ;  /* 0x0000c720ff0f77ac */ /* 0x000f220008000000 */
[----:B------:R-:W5:Y:S01]  /*0e50*/  LDCU.U8 UR14, c[0x0][0x644] ;  /* 0x0000c880ff0e77ac */ /* 0x000f620008000000 */
[----:B------:R-:W1:Y:S01]  /*0e60*/  LDCU.U8 UR7, c[0x0][0x645] ;  /* 0x0000c8a0ff0777ac */ /* 0x000e620008000000 */
[----:B------:R-:W1:Y:S01]  /*0e70*/  LDCU.U8 UR6, c[0x0][0x651] ;  /* 0x0000ca20ff0677ac */ /* 0x000e620008000000 */
[----:B------:R-:W1:Y:S01]  /*0e80*/  LDCU.U8 UR5, c[0x0][0x650] ;  /* 0x0000ca00ff0577ac */ /* 0x000e620008000000 */
[----:B------:R-:W-:Y:S05]  /*0e90*/  BRA.U UP0, `(.L_x_8) ;  /* 0x0000000100407547 */ /* 0x000fea000b800000 */
[----:B------:R-:W-:Y:S01]  /*0ea0*/  IMAD.MOV.U32 R3, RZ, RZ, -0x4 ;  /* 0xfffffffcff037424 */ /* 0x000fe200078e00ff */
[----:B------:R-:W-:-:S04]  /*0eb0*/  MOV R2, UR32 ;  /* 0x0000002000027c02 */ /* 0x000fc80008000f00 */
[----:B------:R-:W-:-:S05]  /*0ec0*/  VIADDMNMX.U32 R2, R3, R2, 0x3, PT ;  /* 0x0000000303027446 */ /* 0x000fca0003800002 */
[----:B------:R-:W-:-:S06]  /*0ed0*/  IMAD.SHL.U32 R2, R2, 0x4, RZ ;  /* 0x0000000402027824 */ /* 0x000fcc00078e00ff */
[----:B------:R-:W5:Y:S02]  /*0ee0*/  LDC R2, c[0x2][R2] ;  /* 0x0080000002027b82 */ /* 0x000f640000000800 */
[----:B-----5:R-:W-:-:S04]  /*0ef0*/  SHF.R.S32.HI R3, RZ, 0x1f, R2 ;  /* 0x0000001fff037819 */ /* 0x020fc80000011402 */
.L_x_149:
[----:B-1234-:R-:W-:Y:S05]  /*0f00*/  BRX R2 -0xf10                                                                                                                                                                                                      (*"BRANCH_TARGETS .L_x_150,.L_x_151,.L_x_152,.L_x_10"*) ;  /* 0xfffffff0023c7949 */ /* 0x01efea000383ffff */
.L_x_152:
[----:B------:R-:W-:-:S08]  /*0f10*/  NOP ;  /* 0x0000000000007918 */ /* 0x000fd00000000000 */
[----:B------:R-:W1:-:S00]  /*0f20*/  USETMAXREG.DEALLOC.CTAPOOL 0x50 ;  /* 0x00000050000079c8 */ /* 0x000e4000080e0500 */
[----:B-1----:R-:W-:Y:S05]  /*0f30*/  BRA `(.L_x_9) ;  /* 0x0000003400cc7947 */ /* 0x002fea0003800000 */
.L_x_151:
[----:B------:R-:W-:-:S08]  /*0f40*/  NOP ;  /* 0x0000000000007918 */ /* 0x000fd00000000000 */
[----:B------:R-:W1:-:S00]  /*0f50*/  USETMAXREG.DEALLOC.CTAPOOL 0x50 ;  /* 0x00000050000079c8 */ /* 0x000e4000080e0500 */
[----:B-1----:R-:W-:Y:S05]  /*0f60*/  BRA `(.L_x_9) ;  /* 0x0000003400c07947 */ /* 0x002fea0003800000 */
.L_x_150:
[----:B------:R-:W-:-:S08]  /*0f70*/  NOP ;  /* 0x0000000000007918 */ /* 0x000fd00000000000 */
[----:B------:R-:W1:-:S00]  /*0f80*/  USETMAXREG.DEALLOC.CTAPOOL 0x50 ;  /* 0x00000050000079c8 */ /* 0x000e4000080e0500 */
[----:B-1----:R-:W-:Y:S05]  /*0f90*/  BRA `(.L_x_9) ;  /* 0x0000003400b47947 */ /* 0x002fea0003800000 */
.L_x_8:
[----:B------:R-:W-:Y:S01]  /*0fa0*/  IMAD.MOV.U32 R3, RZ, RZ, -0x7 ;  /* 0xfffffff9ff037424 */ /* 0x000fe200078e00ff */
[----:B------:R-:W-:-:S04]  /*0fb0*/  MOV R2, UR32 ;  /* 0x0000002000027c02 */ /* 0x000fc80008000f00 */
[----:B------:R-:W-:-:S05]  /*0fc0*/  VIADDMNMX.U32 R2, R3, R2, 0x8, PT ;  /* 0x0000000803027446 */ /* 0x000fca0003800002 */
[----:B------:R-:W-:-:S06]  /*0fd0*/  IMAD.SHL.U32 R2, R2, 0x4, RZ ;  /* 0x0000000402027824 */ /* 0x000fcc00078e00ff */
[----:B------:R-:W5:Y:S02]  /*0fe0*/  LDC R2, c[0x2][R2+0x10] ;  /* 0x0080040002027b82 */ /* 0x000f640000000800 */
[----:B-----5:R-:W-:-:S04]  /*0ff0*/  SHF.R.S32.HI R3, RZ, 0x1f, R2 ;  /* 0x0000001fff037819 */ /* 0x020fc80000011402 */
.L_x_154:
[----:B-1234-:R-:W-:Y:S05]  /*1000*/  BRX R2 -0x1010                                                                                                                                                                                                     (*"BRANCH_TARGETS .L_x_155,.L_x_156,.L_x_162"*) ;  /* 0xffffffec02fc7949 */ /* 0x01efea000383ffff */
.L_x_156:
[----:B------:R-:W-:-:S09]  /*1010*/  UISETP.NE.AND UP0, UPT, UR32, 0xf, UPT ;  /* 0x0000000f2000788c */ /* 0x000fd2000bf05270 */
[----:B------:R-:W-:Y:S05]  /*1020*/  BRA.U UP0, `(.L_x_10) ;  /* 0x0000001900c07547 */ /* 0x000fea000b800000 */
[----:B------:R-:W-:-:S08]  /*1030*/  NOP ;  /* 0x0000000000007918 */ /* 0x000fd00000000000 */
[----:B------:R-:W1:-:S00]  /*1040*/  USETMAXREG.DEALLOC.CTAPOOL 0x50 ;  /* 0x00000050000079c8 */ /* 0x000e4000080e0500 */
[----:B-1----:R-:W-:Y:S05]  /*1050*/  BRA `(.L_x_9) ;  /* 0x0000003400847947 */ /* 0x002fea0003800000 */
.L_x_155:
[----:B------:R-:W-:-:S08]  /*1060*/  NOP ;  /* 0x0000000000007918 */ /* 0x000fd00000000000 */
[----:B------:R-:W1:-:S00]  /*1070*/  USETMAXREG.DEALLOC.CTAPOOL 0x50 ;  /* 0x00000050000079c8 */ /* 0x000e4000080e0500 */
[----:B-1----:R-:W-:Y:S05]  /*1080*/  BRA `(.L_x_9) ;  /* 0x0000003400787947 */ /* 0x002fea0003800000 */
.L_x_162:
[----:B------:R-:W-:-:S08]  /*1090*/  NOP ;  /* 0x0000000000007918 */ /* 0x000fd00000000000 */
[----:B------:R-:W1:-:S00]  /*10a0*/  USETMAXREG.DEALLOC.CTAPOOL 0x50 ;  /* 0x00000050000079c8 */ /* 0x000e4000080e0500 */
[----:B------:R-:W2:Y:S01]  /*10b0*/  LDCU UR10, c[0x0][0x640] ;  /* 0x0000c800ff0a77ac */ /* 0x000ea20008000800 */
[----:B-1----:R-:W-:Y:S01]  /*10c0*/  HFMA2 R5, -RZ, RZ, 0, 5.9604644775390625e-08 ;  /* 0x00000001ff057431 */ /* 0x002fe200000001ff */
[----:B------:R-:W-:Y:S01]  /*10d0*/  MOV R3, 0x1 ;  /* 0x0000000100037802 */ /* 0x000fe20000000f00 */
[----:B------:R-:W1:Y:S01]  /*10e0*/  LDCU UR8, c[0x0][0x654] ;  /* 0x0000ca80ff0877ac */ /* 0x000e620008000800 */
[----:B------:R-:W3:Y:S01]  /*10f0*/  LDCU UR12, c[0x0][0x63c] ;  /* 0x0000c780ff0c77ac */ /* 0x000ee20008000800 */
[----:B------:R-:W-:Y:S01]  /*1100*/  UMOV UR24, URZ ;  /* 0x000000ff00187c82 */ /* 0x000fe20008000000 */
[----:B--2---:R-:W-:-:S07]  /*1110*/  UIMAD.WIDE.U32 UR10, UR31, UR10, URZ ;  /* 0x0000000a1f0a72a5 */ /* 0x004fce000f8e00ff */
[----:B------:R-:W-:Y:S02]  /*1120*/  UMOV UR9, UR11 ;  /* 0x0000000b00097c82 */ /* 0x000fe40008000000 */
[----:B------:R-:W-:Y:S02]  /*1130*/  UIADD3 UR13, UPT, UPT, -UR9, UR31, URZ ;  /* 0x0000001f090d7290 */ /* 0x000fe4000fffe1ff */
[----:B------:R-:W2:Y:S02]  /*1140*/  LDCU.64 UR10, c[0x0][0x630] ;  /* 0x0000c600ff0a77ac */ /* 0x000ea40008000a00 */
[----:B------:R-:W-:-:S04]  /*1150*/  USHF.R.U32.HI UR13, URZ, UR14, UR13 ;  /* 0x0000000eff0d7299 */ /* 0x000fc8000801160d */
[----:B------:R-:W-:-:S04]  /*1160*/  UIADD3 UR13, UPT, UPT, UR9, UR13, URZ ;  /* 0x0000000d090d7290 */ /* 0x000fc8000fffe0ff */
[----:B------:R-:W-:-:S04]  /*1170*/  USHF.R.U32.HI UR13, URZ, UR7, UR13 ;  /* 0x00000007ff0d7299 */ /* 0x000fc8000801160d */
[----:B-1----:R-:W-:Y:S02]  /*1180*/  UISETP.GE.AND UP0, UPT, UR13, UR8, UPT ;  /* 0x000000080d00728c */ /* 0x002fe4000bf06270 */
[----:B------:R-:W-:Y:S02]  /*1190*/  UIADD3 UR8, UPT, UPT, -UR13, URZ, URZ ;  /* 0x000000ff0d087290 */ /* 0x000fe4000fffe1ff */
[----:B------:R-:W-:Y:S02]  /*11a0*/  USEL UR17, UR15, UR6, !UP0 ;  /* 0x000000060f117287 */ /* 0x000fe4000c000000 */
[----:B---3--:R-:W-:Y:S02]  /*11b0*/  UIMAD UR12, UR8, UR12, UR31 ;  /* 0x0000000c080c72a4 */ /* 0x008fe4000f8e021f */
[----:B------:R-:W-:Y:S02]  /*11c0*/  USEL UR8, UR22, UR5, !UP0 ;  /* 0x0000000516087287 */ /* 0x000fe4000c000000 */
[----:B------:R-:W-:Y:S01]  /*11d0*/  ULOP3.LUT UR17, UR17, 0xff, URZ, 0xc0, !UPT ;  /* 0x000000ff11117892 */ /* 0x000fe2000f8ec0ff */
[----:B--2---:R-:W1:Y:S01]  /*11e0*/  @UP0 LDCU UR11, c[0x0][0x64c] ;  /* 0x0000c980ff0b07ac */ /* 0x004e620008000800 */
[----:B------:R-:W-:Y:S01]  /*11f0*/  ULOP3.LUT UR8, UR8, 0xff, URZ, 0xc0, !UPT ;  /* 0x000000ff08087892 */ /* 0x000fe2000f8ec0ff */
[----:B------:R-:W2:Y:S01]  /*1200*/  @UP0 LDCU UR10, c[0x0][0x648] ;  /* 0x0000c900ff0a07ac */ /* 0x000ea20008000800 */
[----:B-1----:R-:W-:-:S07]  /*1210*/  UIMAD.WIDE.U32 UR18, UR12, UR11, URZ ;  /* 0x0000000b0c1272a5 */ /* 0x002fce000f8e00ff */
[----:B------:R-:W-:Y:S02]  /*1220*/  UMOV UR11, UR19 ;  /* 0x00000013000b7c82 */ /* 0x000fe40008000000 */
[----:B------:R-:W-:-:S04]  /*1230*/  UIADD3 UR16, UPT, UPT, UR12, -UR11, URZ ;  /* 0x8000000b0c107290 */ /* 0x000fc8000fffe0ff */
[----:B------:R-:W-:Y:S01]  /*1240*/  USHF.R.U32.HI UR16, URZ, UR8, UR16 ;  /* 0x00000008ff107299 */ /* 0x000fe20008011610 */
[----:B------:R-:W1:Y:S03]  /*1250*/  LDCU.64 UR8, c[0x0][0x620] ;  /* 0x0000c400ff0877ac */ /* 0x000e660008000a00 */
[----:B------:R-:W-:Y:S01]  /*1260*/  UIADD3 UR16, UPT, UPT, UR11, UR16, URZ ;  /* 0x000000100b107290 */ /* 0x000fe2000fffe0ff */
[----:B------:R-:W3:Y:S03]  /*1270*/  LDCU UR11, c[0x0][0x628] ;  /* 0x0000c500ff0b77ac */ /* 0x000ee60008000800 */
[----:B------:R-:W-:-:S04]  /*1280*/  USHF.R.U32.HI UR16, URZ, UR17, UR16 ;  /* 0x00000011ff107299 */ /* 0x000fc80008011610 */
[----:B------:R-:W-:-:S04]  /*1290*/  UIADD3 UR17, UPT, UPT, -UR16, URZ, URZ ;  /* 0x000000ff10117290 */ /* 0x000fc8000fffe1ff */
[----:B--2---:R-:W-:-:S04]  /*12a0*/  UIMAD UR10, UR10, UR17, UR12 ;  /* 0x000000110a0a72a4 */ /* 0x004fc8000f8e020c */
[----:B-1----:R-:W-:Y:S01]  /*12b0*/  UIMAD UR13, UR13, UR8, UR10 ;  /* 0x000000080d0d72a4 */ /* 0x002fe2000f8e020a */
[----:B------:R-:W1:Y:S03]  /*12c0*/  LDCU UR8, c[0x0][0x60c] ;  /* 0x0000c180ff0877ac */ /* 0x000e660008000800 */
[----:B---3--:R-:W-:-:S04]  /*12d0*/  UIMAD.WIDE.U32 UR10, UR13, UR11, URZ ;  /* 0x0000000b0d0a72a5 */ /* 0x008fc8000f8e00ff */
[----:B------:R-:W-:-:S04]  /*12e0*/  UIADD3 UR10, UPT, UPT, UR13, -UR11, URZ ;  /* 0x8000000b0d0a7290 */ /* 0x000fc8000fffe0ff */
[----:B------:R-:W-:-:S04]  /*12f0*/  USHF.R.U32.HI UR10, URZ, UR30, UR10 ;  /* 0x0000001eff0a7299 */ /* 0x000fc8000801160a */
[----:B------:R-:W-:Y:S02]  /*1300*/  UIADD3 UR10, UPT, UPT, UR11, UR10, URZ ;  /* 0x0000000a0b0a7290 */ /* 0x000fe4000fffe0ff */
[----:B-1----:R-:W-:Y:S02]  /*1310*/  UISETP.GE.AND UP0, UPT, UR31, UR8, UPT ;  /* 0x000000081f00728c */ /* 0x002fe4000bf06270 */
[----:B------:R-:W-:-:S04]  /*1320*/  USHF.R.U32.HI UR21, URZ, UR23, UR10 ;  /* 0x00000017ff157299 */ /* 0x000fc8000801160a */
[----:B------:R-:W-:-:S04]  /*1330*/  UIADD3 UR20, UPT, UPT, -UR21, URZ, URZ ;  /* 0x000000ff15147290 */ /* 0x000fc8000fffe1ff */
[----:B------:R-:W-:Y:S01]  /*1340*/  UIMAD UR20, UR20, UR9, UR13 ;  /* 0x00000009141472a4 */ /* 0x000fe2000f8e020d */
[----:B------:R-:W-:Y:S11]  /*1350*/  BRA.U UP0, `(.L_x_11) ;  /* 0x0000000900607547 */ /* 0x000ff6000b800000 */
[----:B------:R-:W-:Y:S01]  /*1360*/  UMOV UR8, 0x400 ;  /* 0x0000040000087882 */ /* 0x000fe20000000000 */
[----:B------:R-:W-:Y:S01]  /*1370*/  MOV R3, 0x80000000 ;  /* 0x8000000000037802 */ /* 0x000fe20000000f00 */
[----:B------:R-:W-:Y:S01]  /*1380*/  ULEA UR34, UR34, UR8, 0x18 ;  /* 0x0000000822227291 */ /* 0x000fe2000f8ec0ff */
[----:B------:R-:W1:Y:S01]  /*1390*/  LDCU UR17, c[0x0][0x614] ;  /* 0x0000c280ff1177ac */ /* 0x000e620008000800 */
[----:B------:R-:W2:Y:S07]  /*13a0*/  LDCU UR11, c[0x0][0x38c] ;  /* 0x00007180ff0b77ac */ /* 0x000eae0008000800 */
[----:B------:R-:W3:Y:S01]  /*13b0*/  SYNCS.PHASECHK.TRANS64.TRYWAIT P0, [UR34+0x1b0], R3 ;  /* 0x0001b003ff0075a7 */ /* 0x000ee20008001122 */
[----:B------:R-:W4:Y:S01]  /*13c0*/  LDCU UR24, c[0x0][0x380] ;  /* 0x00007000ff1877ac */ /* 0x000f220008000800 */
[----:B------:R-:W-:Y:S01]  /*13d0*/  UMOV UR26, 0x0 ;  /* 0x00000000001a7882 */ /* 0x000fe20000000000 */
[----:B------:R-:W-:Y:S01]  /*13e0*/  UMOV UR27, 0x1 ;  /* 0x00000001001b7882 */ /* 0x000fe20000000000 */
[----:B------:R-:W5:Y:S01]  /*13f0*/  LDCU.64 UR8, c[0x0][0x348] ;  /* 0x00006900ff0877ac */ /* 0x000f620008000a00 */
[----:B-1----:R-:W-:-:S02]  /*1400*/  UIADD3 UR10, UPT, UPT, -UR16, UR17, URZ ;  /* 0x00000011100a7290 */ /* 0x002fc4000fffe1ff */
[----:B------:R-:W-:Y:S02]  /*1410*/  USHF.L.U32 UR38, UR33, 0x6, URZ ;  /* 0x0000000621267899 */ /* 0x000fe400080006ff */
[----:B--2---:R-:W-:Y:S02]  /*1420*/  UIADD3 UR18, UPT, UPT, -UR11, URZ, URZ ;  /* 0x000000ff0b127290 */ /* 0x004fe4000fffe1ff */
[----:B------:R-:W-:Y:S02]  /*1430*/  UIADD3 UR13, UPT, UPT, UR11, -0x1, URZ ;  /* 0xffffffff0b0d7890 */ /* 0x000fe4000fffe0ff */
[----:B----4-:R-:W-:Y:S02]  /*1440*/  UIADD3 UR24, UPT, UPT, UR11, -UR24, URZ ;  /* 0x800000180b187290 */ /* 0x010fe4000fffe0ff */
[----:B------:R-:W-:Y:S02]  /*1450*/  USHF.R.S32.HI UR18, URZ, 0x1f, UR18 ;  /* 0x0000001fff127899 */ /* 0x000fe40008011412 */
[----:B------:R-:W-:-:S02]  /*1460*/  ULEA UR24, UR10, UR24, 0x7 ;  /* 0x000000180a187291 */ /* 0x000fc4000f8e38ff */
[----:B------:R-:W-:Y:S02]  /*1470*/  UISETP.GT.AND UP0, UPT, UR11, URZ, UPT ;  /* 0x000000ff0b00728c */ /* 0x000fe4000bf04270 */
[----:B------:R-:W-:Y:S02]  /*1480*/  UIADD3 UR10, UPT, UPT, -UR24, URZ, URZ ;  /* 0x000000ff180a7290 */ /* 0x000fe4000fffe1ff */
[----:B------:R-:W-:Y:S02]  /*1490*/  UIADD3 UR19, UPT, UPT, UR24, -0x1, URZ ;  /* 0xffffffff18137890 */ /* 0x000fe4000fffe0ff */
[----:B------:R-:W-:Y:S02]  /*14a0*/  USHF.R.S32.HI UR10, URZ, 0x1f, UR10 ;  /* 0x0000001fff0a7899 */ /* 0x000fe4000801140a */
[----:B------:R-:W-:Y:S02]  /*14b0*/  ULEA.HI UR18, UR18, -UR11, URZ, 0x7 ;  /* 0x8000000b12127291 */ /* 0x000fe4000f8f38ff */
[----:B------:R-:W-:-:S02]  /*14c0*/  USHF.R.S32.HI UR12, URZ, 0x1f, UR13 ;  /* 0x0000001fff0c7899 */ /* 0x000fc4000801140d */
[----:B------:R-:W-:Y:S02]  /*14d0*/  USHF.R.S32.HI UR11, URZ, 0x1f, UR19 ;  /* 0x0000001fff0b7899 */ /* 0x000fe40008011413 */
[----:B------:R-:W-:Y:S02]  /*14e0*/  ULEA.HI UR10, UR10, -UR24, URZ, 0x7 ;  /* 0x800000180a0a7291 */ /* 0x000fe4000f8f38ff */
[----:B------:R-:W-:Y:S02]  /*14f0*/  UISETP.GT.AND UP1, UPT, UR24, URZ, UPT ;  /* 0x000000ff1800728c */ /* 0x000fe4000bf24270 */
[----:B------:R-:W-:Y:S02]  /*1500*/  ULEA.HI UR12, UR12, UR13, URZ, 0x7 ;  /* 0x0000000d0c0c7291 */ /* 0x000fe4000f8f38ff */
[----:B------:R-:W-:Y:S02]  /*1510*/  USHF.R.S32.HI UR18, URZ, 0x7, UR18 ;  /* 0x00000007ff127899 */ /* 0x000fe40008011412 */
[----:B------:R-:W-:-:S02]  /*1520*/  ULEA.HI UR11, UR11, UR19, URZ, 0x7 ;  /* 0x000000130b0b7291 */ /* 0x000fc4000f8f38ff */
[----:B------:R-:W-:Y:S02]  /*1530*/  USHF.R.S32.HI UR10, URZ, 0x7, UR10 ;  /* 0x00000007ff0a7899 */ /* 0x000fe4000801140a */
[----:B------:R-:W-:Y:S02]  /*1540*/  @UP0 UIMAD.WIDE UR28, UR12, 0x2000000, UR26 ;  /* 0x020000000c1c08a5 */ /* 0x000fe4000f8e021a */
[----:B------:R-:W-:Y:S02]  /*1550*/  ULEA.HI.SX32 UR11, UR11, 0x1, 0x19 ;  /* 0x000000010b0b7891 */ /* 0x000fe4000f8fcaff */
[----:B------:R-:W-:Y:S02]  /*1560*/  UIADD3 UR10, UPT, UPT, -UR10, URZ, URZ ;  /* 0x000000ff0a0a7290 */ /* 0x000fe4000fffe1ff */
[----:B------:R-:W-:Y:S02]  /*1570*/  UIADD3 UR18, UPT, UPT, -UR18, URZ, URZ ;  /* 0x000000ff12127290 */ /* 0x000fe4000fffe1ff */
[----:B------:R-:W-:Y:S01]  /*1580*/  UISETP.NE.AND UP2, UPT, UR33, URZ, UPT ;  /* 0x000000ff2100728c */ /* 0x000fe2000bf45270 */
[----:B------:R-:W-:-:S02]  /*1590*/  UMOV UR12, UR20 ;  /* 0x00000014000c7c82 */ /* 0x000fc40008000000 */
[----:B------:R-:W-:Y:S01]  /*15a0*/  @!UP1 UMOV UR11, UR10 ;  /* 0x0000000a000b9c82 */ /* 0x000fe20008000000 */
[----:B------:R-:W-:Y:S01]  /*15b0*/  UIADD3 UR10, UPT, UPT, UR34, 0x10, URZ ;  /* 0x00000010220a7890 */ /* 0x000fe2000fffe0ff */
[----:B------:R-:W-:Y:S01]  /*15c0*/  @UP0 UMOV UR18, UR29 ;  /* 0x0000001d00120c82 */ /* 0x000fe20008000000 */
[----:B------:R-:W-:Y:S01]  /*15d0*/  UMOV UR13, UR21 ;  /* 0x00000015000d7c82 */ /* 0x000fe20008000000 */
[----:B------:R-:W-:-:S04]  /*15e0*/  UISETP.LT.AND UP0, UPT, UR11, UR18, UPT ;  /* 0x000000120b00728c */ /* 0x000fc8000bf01270 */
[----:B------:R-:W-:Y:S02]  /*15f0*/  USEL UR37, UR11, UR18, UP0 ;  /* 0x000000120b257287 */ /* 0x000fe40008000000 */
[----:B-----5:R-:W-:Y:S02]  /*1600*/  UIADD3 UR28, UP0, UPT, UR8, 0x100, URZ ;  /* 0x00000100081c7890 */ /* 0x020fe4000ff1e0ff */
[----:B------:R-:W-:Y:S02]  /*1610*/  USHF.L.U32 UR35, UR37, 0x7, URZ ;  /* 0x0000000725237899 */ /* 0x000fe400080006ff */
[----:B------:R-:W-:Y:S02]  /*1620*/  UIADD3.X UR29, UPT, UPT, URZ, UR9, URZ, UP0, !UPT ;  /* 0x00000009ff1d7290 */ /* 0x000fe400087fe4ff */
[----:B------:R-:W-:Y:S02]  /*1630*/  UIADD3 UR19, UPT, UPT, UR35, -0x80, URZ ;  /* 0xffffff8023137890 */ /* 0x000fe4000fffe0ff */
[----:B------:R-:W-:-:S02]  /*1640*/  ULOP3.LUT UR9, UR10, 0xfefffc10, URZ, 0xc0, !UPT ;  /* 0xfefffc100a097892 */ /* 0x000fc4000f8ec0ff */
[----:B------:R-:W-:Y:S02]  /*1650*/  UIADD3 UR8, UPT, UPT, UR34, 0x4800, URZ ;  /* 0x0000480022087890 */ /* 0x000fe4000fffe0ff */
[----:B------:R-:W-:Y:S01]  /*1660*/  UIADD3 UR11, UPT, UPT, UR38, UR19, URZ ;  /* 0x00000013260b7290 */ /* 0x000fe2000fffe0ff */
[----:B------:R-:W-:Y:S01]  /*1670*/  UMOV UR10, URZ ;  /* 0x000000ff000a7c82 */ /* 0x000fe20008000000 */
[----:B---3--:R-:W-:Y:S10]  /*1680*/  @!P0 BRA `(.L_x_12) ;  /* 0x000000c800288947 */ /* 0x008ff40003800000 */
.L_x_89:
[----:B------:R-:W-:Y:S05]  /*1690*/  BRA.U UP2, `(.L_x_13) ;  /* 0x00000001020c7547 */ /* 0x000fea000b800000 */
[----:B------:R-:W-:-:S13]  /*16a0*/  ELECT P0, URZ, PT ;  /* 0x0000000000ff782f */ /* 0x000fda0003800000 */
[----:B-1----:R-:W-:-:S04]  /*16b0*/  @P0 MOV R2, 0x2000 ;  /* 0x0000200000020802 */ /* 0x002fc80000000f00 */
[----:B------:R2:W-:Y:S03]  /*16c0*/  @P0 SYNCS.ARRIVE.TRANS64 RZ, [UR34+0x10], R2 ;  /* 0x00001002ffff09a7 */ /* 0x0005e60008000022 */
.L_x_13:
[----:B------:R3:W-:Y:S01]  /*16d0*/  UTMALDG.4D.2CTA [UR8], [UR28], desc[URZ] ;  /* 0x0000ff081c0075b4 */ /* 0x0007e20008219000 */
[----:B------:R-:W4:Y:S01]  /*16e0*/  SYNCS.PHASECHK.TRANS64.TRYWAIT P0, [UR34+0x8], R3 ;  /* 0x00000803ff0075a7 */ /* 0x000f220008001122 */
[----:B------:R-:W5:Y:S01]  /*16f0*/  LDCU.64 UR24, c[0x0][0x348] ;  /* 0x00006900ff1877ac */ /* 0x000f620008000a00 */
[----:B------:R-:W-:Y:S01]  /*1700*/  ULOP3.LUT UR27, URZ, UR16, URZ, 0x33, !UPT ;  /* 0x00000010ff1b7292 */ /* 0x000fe2000f8e33ff */
[----:B------:R-:W-:-:S03]  /*1710*/  UMOV UR26, URZ ;  /* 0x000000ff001a7c82 */ /* 0x000fc60008000000 */
[----:B------:R-:W-:-:S04]  /*1720*/  UIADD3 UR27, UPT, UPT, UR27, UR17, URZ ;  /* 0x000000111b1b7290 */ /* 0x000fc8000fffe0ff */
[----:B------:R-:W-:-:S04]  /*1730*/  ULEA UR27, UR27, UR33, 0x1 ;  /* 0x000000211b1b7291 */ /* 0x000fc8000f8e08ff */
[----:B------:R-:W-:Y:S02]  /*1740*/  USHF.L.U32 UR27, UR27, 0x7, URZ ;  /* 0x000000071b1b7899 */ /* 0x000fe400080006ff */
[----:B-----5:R-:W-:Y:S02]  /*1750*/  UIADD3 UR40, UP0, UPT, UR24, 0x80, URZ ;  /* 0x0000008018287890 */ /* 0x020fe4000ff1e0ff */
[----:B------:R-:W-:Y:S02]  /*1760*/  UIADD3 UR24, UPT, UPT, UR34, 0x2800, URZ ;  /* 0x0000280022187890 */ /* 0x000fe4000fffe0ff */
[----:B------:R-:W-:Y:S02]  /*1770*/  UIADD3.X UR41, UPT, UPT, URZ, UR25, URZ, UP0, !UPT ;  /* 0x00000019ff297290 */ /* 0x000fe400087fe4ff */
[----:B------:R-:W-:Y:S01]  /*1780*/  ULOP3.LUT UR25, UR34, 0xfefffc00, URZ, 0xc0, !UPT ;  /* 0xfefffc0022197892 */ /* 0x000fe2000f8ec0ff */
[----:B---3--:R-:W-:Y:S01]  /*1790*/  UMOV UR28, UR20 ;  /* 0x00000014001c7c82 */ /* 0x008fe20008000000 */
[----:B------:R-:W-:Y:S01]  /*17a0*/  UMOV UR29, UR21 ;  /* 0x00000015001d7c82 */ /* 0x000fe20008000000 */
[----:B----4-:R-:W-:Y:S06]  /*17b0*/  @!P0 BRA `(.L_x_14) ;  /* 0x000000c400fc8947 */ /* 0x010fec0003800000 */
.L_x_91:
[----:B------:R-:W-:Y:S05]  /*17c0*/  BRA.U UP2, `(.L_x_15) ;  /* 0x00000001020c7547 */ /* 0x000fea000b800000 */
[----:B------:R-:W-:-:S13]  /*17d0*/  ELECT P0, URZ, PT ;  /* 0x0000000000ff782f */ /* 0x000fda0003800000 */
[----:B-12---:R-:W-:-:S04]  /*17e0*/  @P0 MOV R2, 0x4000 ;  /* 0x0000400000020802 */ /* 0x006fc80000000f00 */
[----:B------:R3:W-:Y:S03]  /*17f0*/  @P0 SYNCS.ARRIVE.TRANS64 RZ, [UR34], R2 ;  /* 0x00000002ffff09a7 */ /* 0x0007e60008000022 */
.L_x_15:
[----:B------:R4:W-:Y:S01]  /*1800*/  UTMALDG.4D.2CTA [UR24], [UR40], desc[URZ] ;  /* 0x0000ff18280075b4 */ /* 0x0009e20008219000 */
[----:B------:R-:W5:Y:S01]  /*1810*/  SYNCS.PHASECHK.TRANS64.TRYWAIT P0, [UR34+0x1b8], R3 ;  /* 0x0001b803ff0075a7 */ /* 0x000f620008001122 */
[----:B------:R-:W1:Y:S01]  /*1820*/  LDCU.64 UR8, c[0x0][0x348] ;  /* 0x00006900ff0877ac */ /* 0x000e620008000a00 */
[----:B------:R-:W-:Y:S02]  /*1830*/  USHF.L.U32 UR10, UR33, 0x5, URZ ;  /* 0x00000005210a7899 */ /* 0x000fe400080006ff */
[----:B------:R-:W-:Y:S02]  /*1840*/  UIADD3 UR17, UPT, UPT, UR34, 0x18, URZ ;  /* 0x0000001822117890 */ /* 0x000fe4000fffe0ff */
[----:B------:R-:W-:Y:S02]  /*1850*/  UIADD3 UR16, UPT, UPT, UR34, 0x5800, URZ ;  /* 0x0000580022107890 */ /* 0x000fe4000fffe0ff */
[----:B------:R-:W-:Y:S01]  /*1860*/  ULOP3.LUT UR17, UR17, 0xfefffc18, URZ, 0xc0, !UPT ;  /* 0xfefffc1811117892 */ /* 0x000fe2000f8ec0ff */
[----:B------:R-:W-:Y:S01]  /*1870*/  UMOV UR18, UR10 ;  /* 0x0000000a00127c82 */ /* 0x000fe20008000000 */
[----:B-1----:R-:W-:-:S04]  /*1880*/  UIADD3 UR8, UP0, UPT, UR8, 0x180, URZ ;  /* 0x0000018008087890 */ /* 0x002fc8000ff1e0ff */
[----:B------:R-:W-:Y:S01]  /*1890*/  UIADD3.X UR9, UPT, UPT, URZ, UR9, URZ, UP0, !UPT ;  /* 0x00000009ff097290 */ /* 0x000fe200087fe4ff */
[----:B----45:R-:W-:Y:S11]  /*18a0*/  @!P0 BRA `(.L_x_16) ;  /* 0x000000c400e08947 */ /* 0x030ff60003800000 */
.L_x_93:
[----:B------:R-:W-:Y:S05]  /*18b0*/  BRA.U UP2, `(.L_x_17) ;  /* 0x00000001020c7547 */ /* 0x000fea000b800000 */
[----:B------:R-:W-:-:S13]  /*18c0*/  ELECT P0, URZ, PT ;  /* 0x0000000000ff782f */ /* 0x000fda0003800000 */
[----:B-123--:R-:W-:-:S04]  /*18d0*/  @P0 MOV R2, 0x2000 ;  /* 0x0000200000020802 */ /* 0x00efc80000000f00 */
[----:B------:R4:W-:Y:S03]  /*18e0*/  @P0 SYNCS.ARRIVE.TRANS64 RZ, [UR34+0x18], R2 ;  /* 0x00001802ffff09a7 */ /* 0x0009e60008000022 */
.L_x_17:
[----:B------:R5:W-:Y:S01]  /*18f0*/  UTMALDG.4D.2CTA [UR16], [UR8], desc[URZ] ;  /* 0x0000ff10080075b4 */ /* 0x000be20008219000 */
[----:B------:R-:W-:Y:S01]  /*1900*/  UISETP.GE.AND UP0, UPT, UR37, 0x2, UPT ;  /* 0x000000022500788c */ /* 0x000fe2000bf06270 */
[----:B------:R-:W-:Y:S01]  /*1910*/  HFMA2 R3, -RZ, RZ, 0, 5.9604644775390625e-08 ;  /* 0x00000001ff037431 */ /* 0x000fe200000001ff */
[----:B-1----:R-:W-:Y:S01]  /*1920*/  MOV R5, RZ ;  /* 0x000000ff00057202 */ /* 0x002fe20000000f00 */
[----:B------:R-:W-:-:S06]  /*1930*/  UMOV UR24, 0x2 ;  /* 0x0000000200187882 */ /* 0x000fcc0000000000 */
[----:B-----5:R-:W-:Y:S05]  /*1940*/  BRA.U !UP0, `(.L_x_11) ;  /* 0x0000000108e47547 */ /* 0x020fea000b800000 */
[----:B------:R-:W1:Y:S01]  /*1950*/  LDCU.64 UR8, c[0x0][0x348] ;  /* 0x00006900ff0877ac */ /* 0x000e620008000a00 */
[----:B------:R-:W-:Y:S01]  /*1960*/  MOV R3, 0x1 ;  /* 0x0000000100037802 */ /* 0x000fe20000000f00 */
[----:B------:R-:W-:Y:S02]  /*1970*/  ULOP3.LUT UR38, UR35, UR38, URZ, 0xfc, !UPT ;  /* 0x0000002623267292 */ /* 0x000fe4000f8efcff */
[----:B------:R-:W-:Y:S01]  /*1980*/  UIADD3 UR37, UPT, UPT, -UR37, URZ, URZ ;  /* 0x000000ff25257290 */ /* 0x000fe2000fffe1ff */
[----:B------:R-:W-:Y:S01]  /*1990*/  UMOV UR24, 0x2 ;  /* 0x0000000200187882 */ /* 0x000fe20000000000 */
[----:B------:R-:W-:Y:S01]  /*19a0*/  UMOV UR18, URZ ;  /* 0x000000ff00127c82 */ /* 0x000fe20008000000 */
[----:B-1----:R-:W-:Y:S02]  /*19b0*/  UIADD3 UR26, UP0, UPT, UR8, 0x180, URZ ;  /* 0x00000180081a7890 */ /* 0x002fe4000ff1e0ff */
[----:B------:R-:W-:Y:S02]  /*19c0*/  UIADD3 UR28, UP1, UPT, UR8, 0x100, URZ ;  /* 0x00000100081c7890 */ /* 0x000fe4000ff3e0ff */
[----:B------:R-:W-:-:S02]  /*19d0*/  UIADD3.X UR27, UPT, UPT, URZ, UR9, URZ, UP0, !UPT ;  /* 0x00000009ff1b7290 */ /* 0x000fc400087fe4ff */
[----:B------:R-:W-:Y:S02]  /*19e0*/  UIADD3.X UR29, UPT, UPT, URZ, UR9, URZ, UP1, !UPT ;  /* 0x00000009ff1d7290 */ /* 0x000fe40008ffe4ff */
[----:B------:R-:W-:-:S11]  /*19f0*/  UISETP.NE.AND UP0, UPT, UR33, URZ, UPT ;  /* 0x000000ff2100728c */ /* 0x000fd6000bf05270 */
.L_x_22:
[----:B------:R-:W-:Y:S01]  /*1a00*/  ULEA UR8, UR24, UR34, 0x3 ;  /* 0x0000002218087291 */ /* 0x000fe2000f8e18ff */
[----:B------:R-:W-:Y:S01]  /*1a10*/  IMAD.U32 R6, R3, -0x80000000, RZ ;  /* 0x8000000003067824 */ /* 0x000fe200078e00ff */
[----:B------:R-:W-:Y:S02]  /*1a20*/  UIADD3 UR9, UPT, UPT, UR24, 0x1, URZ ;  /* 0x0000000118097890 */ /* 0x000fe4000fffe0ff */
[----:B------:R-:W-:Y:S02]  /*1a30*/  ULEA UR16, UR24, UR34, 0xc ;  /* 0x0000002218107291 */ /* 0x000fe4000f8e60ff */
[----:B------:R-:W-:Y:S02]  /*1a40*/  UISETP.NE.AND UP1, UPT, UR9, 0x34, UPT ;  /* 0x000000340900788c */ /* 0x000fe4000bf25270 */
[----:B------:R-:W-:Y:S01]  /*1a50*/  UIADD3 UR17, UPT, UPT, UR8, 0x10, URZ ;  /* 0x0000001008117890 */ /* 0x000fe2000fffe0ff */
[----:B------:R-:W1:Y:S01]  /*1a60*/  SYNCS.PHASECHK.TRANS64.TRYWAIT P0, [UR8+0x1b0], R6 ;  /* 0x0001b006ff0075a7 */ /* 0x000e620008001108 */
[----:B------:R-:W-:-:S02]  /*1a70*/  USEL UR11, URZ, 0x1, UP1 ;  /* 0x00000001ff0b7887 */ /* 0x000fc40008800000 */
[----:B------:R-:W-:Y:S02]  /*1a80*/  USEL UR24, UR9, URZ, UP1 ;  /* 0x000000ff09187287 */ /* 0x000fe40008800000 */
[----:B------:R-:W-:Y:S02]  /*1a90*/  UIADD3 UR19, UPT, UPT, UR38, -0x100, URZ ;  /* 0xffffff0026137890 */ /* 0x000fe4000fffe0ff */
[----:B------:R-:W-:Y:S01]  /*1aa0*/  LOP3.LUT R3, R3, UR11, RZ, 0x3c, !PT ;  /* 0x0000000b03037c12 */ /* 0x000fe2000f8e3cff */
[----:B------:R-:W-:Y:S02]  /*1ab0*/  UIADD3 UR16, UPT, UPT, UR16, 0x4800, URZ ;  /* 0x0000480010107890 */ /* 0x000fe4000fffe0ff */
[----:B------:R-:W-:Y:S01]  /*1ac0*/  ULOP3.LUT UR17, UR17, 0xfefffff8, URZ, 0xc0, !UPT ;  /* 0xfefffff811117892 */ /* 0x000fe2000f8ec0ff */
[----:B------:R-:W-:Y:S01]  /*1ad0*/  SHF.L.U32 R4, R3, 0x1f, RZ ;  /* 0x0000001f03047819 */ /* 0x000fe200000006ff */
[----:B------:R-:W-:Y:S01]  /*1ae0*/  ULEA UR9, UR24, UR34, 0x3 ;  /* 0x0000002218097291 */ /* 0x000fe2000f8e18ff */
[----:B-1---5:R-:W-:Y:S11]  /*1af0*/  @!P0 BRA `(.L_x_18) ;  /* 0x000000c4006c8947 */ /* 0x022ff60003800000 */
.L_x_95:
[----:B------:R-:W-:Y:S05]  /*1b00*/  BRA.U UP2, `(.L_x_19) ;  /* 0x00000001020c7547 */ /* 0x000fea000b800000 */
[----:B------:R-:W-:-:S13]  /*1b10*/  ELECT P0, URZ, PT ;  /* 0x0000000000ff782f */ /* 0x000fda0003800000 */
[----:B-1234-:R-:W-:-:S04]  /*1b20*/  @P0 MOV R2, 0x2000 ;  /* 0x0000200000020802 */ /* 0x01efc80000000f00 */
[----:B------:R5:W-:Y:S03]  /*1b30*/  @P0 SYNCS.ARRIVE.TRANS64 RZ, [UR8+0x10], R2 ;  /* 0x00001002ffff09a7 */ /* 0x000be60008000008 */
.L_x_19:
[----:B------:R1:W-:Y:S01]  /*1b40*/  UTMALDG.4D.2CTA [UR16], [UR28], desc[URZ] ;  /* 0x0000ff101c0075b4 */ /* 0x0003e20008219000 */
[----:B------:R-:W2:Y:S01]  /*1b50*/  SYNCS.PHASECHK.TRANS64.TRYWAIT P0, [UR9+0x1b0], R4 ;  /* 0x0001b004ff0075a7 */ /* 0x000ea20008001109 */
[----:B------:R-:W-:Y:S01]  /*1b60*/  UPLOP3.LUT UP2, UPT, UPT, UPT, UP0, 0x80, 0x8 ;  /* 0x000000000008789c */ /* 0x000fe20003f4f000 */
[----:B-12---:R-:W-:Y:S10]  /*1b70*/  @!P0 BRA `(.L_x_20) ;  /* 0x000000c400688947 */ /* 0x006ff40003800000 */
.L_x_97:
[----:B------:R-:W-:Y:S05]  /*1b80*/  BRA.U UP2, `(.L_x_21) ;  /* 0x00000001020c7547 */ /* 0x000fea000b800000 */
[----:B------:R-:W-:-:S13]  /*1b90*/  ELECT P0, URZ, PT ;  /* 0x0000000000ff782f */ /* 0x000fda0003800000 */
[----:B-1-345:R-:W-:-:S04]  /*1ba0*/  @P0 MOV R2, 0x2000 ;  /* 0x0000200000020802 */ /* 0x03afc80000000f00 */
[----:B------:R2:W-:Y:S03]  /*1bb0*/  @P0 SYNCS.ARRIVE.TRANS64 RZ, [UR9+0x10], R2 ;  /* 0x00001002ffff09a7 */ /* 0x0005e60008000009 */
.L_x_21:
[----:B------:R-:W-:Y:S02]  /*1bc0*/  UIADD3 UR9, UPT, UPT, UR9, 0x10, URZ ;  /* 0x0000001009097890 */ /* 0x000fe4000fffe0ff */
[----:B------:R-:W-:Y:S02]  /*1bd0*/  ULEA UR8, UR24, UR34, 0xc ;  /* 0x0000002218087291 */ /* 0x000fe4000f8e60ff */
[----:B------:R-:W-:Y:S02]  /*1be0*/  UIADD3 UR11, UPT, UPT, UR35, -0x100, URZ ;  /* 0xffffff00230b7890 */ /* 0x000fe4000fffe0ff */
[----:B------:R-:W-:Y:S02]  /*1bf0*/  ULOP3.LUT UR9, UR9, 0xfefffff8, URZ, 0xc0, !UPT ;  /* 0xfefffff809097892 */ /* 0x000fe4000f8ec0ff */
[----:B------:R-:W-:Y:S01]  /*1c00*/  UIADD3 UR8, UPT, UPT, UR8, 0x4800, URZ ;  /* 0x0000480008087890 */ /* 0x000fe2000fffe0ff */
[----:B------:R-:W-:Y:S01]  /*1c10*/  UMOV UR12, UR20 ;  /* 0x00000014000c7c82 */ /* 0x000fe20008000000 */
[----:B------:R-:W-:Y:S01]  /*1c20*/  UMOV UR13, UR21 ;  /* 0x00000015000d7c82 */ /* 0x000fe20008000000 */
[----:B------:R-:W-:-:S02]  /*1c30*/  UIADD3 UR24, UPT, UPT, UR24, 0x1, URZ ;  /* 0x0000000118187890 */ /* 0x000fc4000fffe0ff */
[----:B------:R-:W-:Y:S02]  /*1c40*/  UIADD3 UR37, UPT, UPT, UR37, 0x1, URZ ;  /* 0x0000000125257890 */ /* 0x000fe4000fffe0ff */
[----:B------:R-:W-:Y:S02]  /*1c50*/  UISETP.NE.AND UP1, UPT, UR24, 0x34, UPT ;  /* 0x000000341800788c */ /* 0x000fe4000bf25270 */
[----:B------:R1:W-:Y:S01]  /*1c60*/  UTMALDG.4D.2CTA [UR8], [UR26], desc[URZ] ;  /* 0x0000ff081a0075b4 */ /* 0x0003e20008219000 */
[----:B------:R-:W-:Y:S02]  /*1c70*/  UIADD3 UR38, UPT, UPT, UR38, -0x80, URZ ;  /* 0xffffff8026267890 */ /* 0x000fe4000fffe0ff */
[----:B------:R-:W-:Y:S02]  /*1c80*/  USEL UR24, UR24, URZ, UP1 ;  /* 0x000000ff18187287 */ /* 0x000fe40008800000 */
[----:B------:R-:W-:Y:S02]  /*1c90*/  USEL UR16, URZ, 0x1, UP1 ;  /* 0x00000001ff107887 */ /* 0x000fe40008800000 */
[----:B------:R-:W-:-:S02]  /*1ca0*/  UISETP.NE.AND UP1, UPT, UR37, -0x1, UPT ;  /* 0xffffffff2500788c */ /* 0x000fc4000bf25270 */
[----:B------:R-:W-:Y:S02]  /*1cb0*/  UIADD3 UR35, UPT, UPT, UR35, -0x80, URZ ;  /* 0xffffff8023237890 */ /* 0x000fe4000fffe0ff */
[----:B------:R-:W-:-:S05]  /*1cc0*/  LOP3.LUT R3, R3, UR16, RZ, 0x3c, !PT ;  /* 0x0000001003037c12 */ /* 0x000fca000f8e3cff */
[----:B-1----:R-:W-:Y:S05]  /*1cd0*/  BRA.U UP1, `(.L_x_22) ;  /* 0xfffffffd01487547 */ /* 0x002fea000b83ffff */
.L_x_11:
[----:B------:R-:W-:Y:S02]  /*1ce0*/  UISETP.NE.AND UP0, UPT, UR24, 0x33, UPT ;  /* 0x000000331800788c */ /* 0x000fe4000bf05270 */
[----:B------:R-:W-:-:S04]  /*1cf0*/  UIADD3 UR42, UPT, UPT, UR24, 0x2, URZ ;  /* 0x00000002182a7890 */ /* 0x000fc8000fffe0ff */
[----:B------:R-:W-:-:S04]  /*1d00*/  USEL UR42, UR42, 0x1, UP0 ;  /* 0x000000012a2a7887 */ /* 0x000fc80008000000 */
[----:B------:R-:W-:Y:S02]  /*1d10*/  UISETP.NE.AND UP1, UPT, UR42, 0x34, UPT ;  /* 0x000000342a00788c */ /* 0x000fe4000bf25270 */
[----:B------:R-:W-:-:S04]  /*1d20*/  UIADD3 UR42, UPT, UPT, UR42, 0x1, URZ ;  /* 0x000000012a2a7890 */ /* 0x000fc8000fffe0ff */
[----:B------:R-:W-:Y:S02]  /*1d30*/  USEL UR42, UR42, 0x1, UP1 ;  /* 0x000000012a2a7887 */ /* 0x000fe40008800000 */
[----:B------:R-:W-:Y:S02]  /*1d40*/  UISETP.EQ.XOR UP1, UPT, UR24, 0x33, !UP1 ;  /* 0x000000331800788c */ /* 0x000fe4000cf22a70 */
[----:B------:R-:W-:Y:S02]  /*1d50*/  UISETP.NE.AND UP0, UPT, UR42, 0x34, UPT ;  /* 0x000000342a00788c */ /* 0x000fe4000bf05270 */
[----:B------:R-:W-:Y:S02]  /*1d60*/  UIADD3 UR41, UPT, UPT, UR42, 0x1, URZ ;  /* 0x000000012a297890 */ /* 0x000fe4000fffe0ff */
[----:B------:R-:W-:Y:S02]  /*1d70*/  UISETP.EQ.XOR UP1, UPT, UR42, 0x34, UP1 ;  /* 0x000000342a00788c */ /* 0x000fe40008f22a70 */
[----:B------:R-:W-:-:S04]  /*1d80*/  USEL UR41, UR41, 0x1, UP0 ;  /* 0x0000000129297887 */ /* 0x000fc80008000000 */
        /* <DEDUP_REMOVED lines=27> */
[----:B------:R-:W-:Y:S01]  /*1f40*/  USEL UR29, UR29, 0x1, UP0 ;  /* 0x000000011d1d7887 */ /* 0x000fe20008000000 */
[----:B------:R-:W1:Y:S03]  /*1f50*/  S2UR UR34, SR_CgaCtaId ;  /* 0x00000000002279c3 */ /* 0x000e660000008800 */
[----:B------:R-:W-:-:S02]  /*1f60*/  UISETP.NE.AND UP0, UPT, UR29, 0x34, UPT ;  /* 0x000000341d00788c */ /* 0x000fc4000bf05270 */
        /* <DEDUP_REMOVED lines=159> */
[----:B------:R-:W-:-:S03]  /*2960*/  UMOV UR8, 0x400 ;  /* 0x0000040000087882 */ /* 0x000fc60000000000 */
[----:B------:R-:W-:Y:S02]  /*2970*/  UISETP.EQ.XOR UP1, UPT, UR9, 0x34, UP1 ;  /* 0x000000340900788c */ /* 0x000fe40008f22a70 */
[----:B------:R-:W-:Y:S02]  /*2980*/  UISETP.NE.AND UP0, UPT, UR9, 0x34, UPT ;  /* 0x000000340900788c */ /* 0x000fe4000bf05270 */
[----:B------:R-:W-:Y:S02]  /*2990*/  USEL UR10, URZ, 0x1, !UP1 ;  /* 0x00000001ff0a7887 */ /* 0x000fe4000c800000 */
[----:B-1----:R-:W-:Y:S02]  /*29a0*/  ULEA UR8, UR34, UR8, 0x18 ;  /* 0x0000000822087291 */ /* 0x002fe4000f8ec0ff */
[----:B------:R-:W-:Y:S02]  /*29b0*/  USEL UR9, UR9, URZ, UP0 ;  /* 0x000000ff09097287 */ /* 0x000fe40008000000 */
[----:B------:R-:W-:Y:S01]  /*29c0*/  LOP3.LUT R3, R3, UR10, RZ, 0x3c, !PT ;  /* 0x0000000a03037c12 */ /* 0x000fe2000f8e3cff */
[----:B------:R-:W-:-:S02]  /*29d0*/  UISETP.NE.AND UP0, UPT, UR33, URZ, UPT ;  /* 0x000000ff2100728c */ /* 0x000fc4000bf05270 */
[----:B------:R-:W-:Y:S01]  /*29e0*/  ULEA UR9, UR9, UR8, 0x3 ;  /* 0x0000000809097291 */ /* 0x000fe2000f8e18ff */
[----:B------:R-:W-:-:S08]  /*29f0*/  SHF.L.U32 R6, R3, 0x1f, RZ ;  /* 0x0000001f03067819 */ /* 0x000fd000000006ff */
[----:B------:R-:W1:Y:S02]  /*2a00*/  SYNCS.PHASECHK.TRANS64.TRYWAIT P0, [UR9+0x1b0], R6 ;  /* 0x0001b006ff0075a7 */ /* 0x000e640008001109 */
[----:B-1----:R-:W-:Y:S05]  /*2a10*/  @!P0 BRA `(.L_x_23) ;  /* 0x000000b400e08947 */ /* 0x002fea0003800000 */
.L_x_99:
[----:B------:R-:W-:Y:S04]  /*2a20*/  BSSY.RECONVERGENT B0, `(.L_x_10) ;  /* 0x0000010000007945 */ /* 0x000fe80003800200 */
[----:B------:R-:W-:Y:S05]  /*2a30*/  BRA.U UP0, `(.L_x_24) ;  /* 0x00000001002c7547 */ /* 0x000fea000b800000 */
[----:B------:R-:W-:Y:S02]  /*2a40*/  ELECT P0, URZ, PT ;  /* 0x0000000000ff782f */ /* 0x000fe40003800000 */
[----:B------:R-:W-:-:S11]  /*2a50*/  SHF.L.U32 R4, R5, 0x1f, RZ ;  /* 0x0000001f05047819 */ /* 0x000fd600000006ff */
[----:B-12345:R-:W-:-:S04]  /*2a60*/  @P0 IMAD.MOV.U32 R2, RZ, RZ, 0x2000 ;  /* 0x00002000ff020424 */ /* 0x03efc800078e00ff */
[----:B------:R1:W-:Y:S01]  /*2a70*/  @P0 SYNCS.ARRIVE.TRANS64 RZ, [UR9+0x10], R2 ;  /* 0x00001002ffff09a7 */ /* 0x0003e20008000009 */
[----:B------:R-:W2:Y:S02]  /*2a80*/  SYNCS.PHASECHK.TRANS64.TRYWAIT P0, [UR8+0x8], R4 ;  /* 0x00000804ff0075a7 */ /* 0x000ea40008001108 */
[----:B-12---:R-:W-:Y:S05]  /*2a90*/  @!P0 BRA `(.L_x_25) ;  /* 0x000000b400dc8947 */ /* 0x006fea0003800000 */
.L_x_101:
[----:B------:R-:W-:-:S13]  /*2aa0*/  ELECT P0, URZ, PT ;  /* 0x0000000000ff782f */ /* 0x000fda0003800000 */
[----:B------:R-:W-:Y:S05]  /*2ab0*/  @!P0 BRA `(.L_x_26) ;  /* 0x0000000000188947 */ /* 0x000fea0003800000 */
[----:B-1----:R-:W-:-:S04]  /*2ac0*/  HFMA2 R2, -RZ, RZ, 0, 2 ;  /* 0x00004000ff027431 */ /* 0x002fc800000001ff */
[----:B------:R1:W-:Y:S01]  /*2ad0*/  SYNCS.ARRIVE.TRANS64 RZ, [UR8], R2 ;  /* 0x00000002ffff79a7 */ /* 0x0003e20008000008 */
[----:B------:R-:W-:Y:S05]  /*2ae0*/  BRA `(.L_x_26) ;  /* 0x00000000000c7947 */ /* 0x000fea0003800000 */
.L_x_24:
[----:B------:R-:W-:-:S04]  /*2af0*/  SHF.L.U32 R4, R5, 0x1f, RZ ;  /* 0x0000001f05047819 */ /* 0x000fc800000006ff */
[----:B------:R-:W1:Y:S02]  /*2b00*/  SYNCS.PHASECHK.TRANS64.TRYWAIT P0, [UR8+0x8], R4 ;  /* 0x00000804ff0075a7 */ /* 0x000e640008001108 */
[----:B-1----:R-:W-:Y:S05]  /*2b10*/  @!P0 BRA `(.L_x_27) ;  /* 0x000000b400d88947 */ /* 0x002fea0003800000 */
.L_x_26:
[----:B------:R-:W-:Y:S05]  /*2b20*/  BSYNC.RECONVERGENT B0 ;  /* 0x0000000000007941 */ /* 0x000fea0003800200 */
.L_x_10:
[----:B------:R-:W-:-:S09]  /*2b30*/  UISETP.NE.AND UP0, UPT, UR32, 0xc, UPT ;  /* 0x0000000c2000788c */ /* 0x000fd2000bf05270 */
[----:B------:R-:W-:Y:S05]  /*2b40*/  BRA.U UP0, `(.L_x_9) ;  /* 0x0000001900c87547 */ /* 0x000fea000b800000 */
[----:B------:R-:W-:Y:S01]  /*2b50*/  UMOV UR9, 0x400 ;  /* 0x0000040000097882 */ /* 0x000fe20000000000 */
[----:B------:R-:W-:Y:S01]  /*2b60*/  UMOV UR8, 0x20 ;  /* 0x0000002000087882 */ /* 0x000fe20000000000 */
[----:B------:R-:W-:Y:S02]  /*2b70*/  ULEA UR9, UR34, UR9, 0x18 ;  /* 0x0000000922097291 */ /* 0x000fe4000f8ec0ff */
[----:B------:R-:W-:-:S04]  /*2b80*/  UIADD3 UR10, UPT, UPT, -UR8, 0x100000, URZ ;  /* 0x00100000080a7890 */ /* 0x000fc8000fffe1ff */
[----:B------:R-:W-:Y:S02]  /*2b90*/  USHF.L.U32 UR11, UR10, 0xb, URZ ;  /* 0x0000000b0a0b7899 */ /* 0x000fe400080006ff */
[----:B------:R-:W-:Y:S01]  /*2ba0*/  USHF.L.U32 UR10, UR10, 0x1, URZ ;  /* 0x000000010a0a7899 */ /* 0x000fe200080006ff */
[----:B------:R-:W-:Y:S01]  /*2bb0*/  ELECT P0, URZ, PT ;  /* 0x0000000000ff782f */ /* 0x000fe20003800000 */
[----:B------:R-:W1:Y:S10]  /*2bc0*/  FENCE.VIEW.ASYNC.S ;  /* 0x00000000000073c6 */ /* 0x000e740000000000 */
[----:B-1----:R1:W2:Y:S01]  /*2bd0*/  SYNCS.EXCH.64 URZ, [UR9+0x3c0], UR10 ;  /* 0x0003c00a09ff75b2 */ /* 0x0022a20008000100 */
[----:B------:R-:W-:Y:S01]  /*2be0*/  NOP ;  /* 0x0000000000007918 */ /* 0x000fe20000000000 */
[----:B------:R-:W3:-:S00]  /*2bf0*/  USETMAXREG.DEALLOC.CTAPOOL 0x50 ;  /* 0x00000050000079c8 */ /* 0x000ec000080e0500 */
[----:B--2---:R-:W-:Y:S01]  /*2c00*/  NOP ;  /* 0x0000000000007918 */ /* 0x004fe20000000000 */
[----:B------:R-:W-:Y:S02]  /*2c10*/  UMOV UR8, 0x40 ;  /* 0x0000004000087882 */ /* 0x000fe40000000000 */
[----:B------:R-:W-:-:S09]  /*2c20*/  ULEA UR8, UR34, UR8, 0x18 ;  /* 0x0000000822087291 */ /* 0x000fd2000f8ec0ff */
[----:B---345:R-:W2:Y:S01]  /*2c30*/  LDS.U8 R2, [UR8] ;  /* 0x00000008ff027984 */ /* 0x038ea20008000000 */
[----:B------:R-:W-:Y:S02]  /*2c40*/  UMOV UR8, 0x400 ;  /* 0x0000040000087882 */ /* 0x000fe40000000000 */
[----:B------:R-:W-:Y:S01]  /*2c50*/  ULEA UR8, UR34, UR8, 0x18 ;  /* 0x0000000822087291 */ /* 0x000fe2000f8ec0ff */
[----:B--2---:R-:W-:-:S13]  /*2c60*/  ISETP.NE.AND P0, PT, R2, RZ, PT ;  /* 0x000000ff0200720c */ /* 0x004fda0003f05270 */
[----:B-1----:R-:W-:Y:S05]  /*2c70*/  @P0 BRA `(.L_x_28) ;  /* 0x0000000400640947 */ /* 0x002fea0003800000 */
[----:B------:R-:W-:Y:S02]  /*2c80*/  ULOP3.LUT UR9, UR34, 0x1, URZ, 0xc0, !UPT ;  /* 0x0000000122097892 */ /* 0x000fe4000f8ec0ff */
[----:B------:R-:W-:Y:S02]  /*2c90*/  ULOP3.LUT UR10, UR34, 0x1, URZ, 0x3c, !UPT ;  /* 0x00000001220a7892 */ /* 0x000fe4000f8e3cff */
[----:B------:R-:W-:-:S09]  /*2ca0*/  UISETP.NE.U32.AND UP1, UPT, UR9, 0x1, UPT ;  /* 0x000000010900788c */ /* 0x000fd2000bf25070 */
[----:B------:R-:W-:Y:S05]  /*2cb0*/  BRA.U !UP1, `(.L_x_29) ;  /* 0x0000000109d07547 */ /* 0x000fea000b800000 */
[----:B------:R-:W-:Y:S01]  /*2cc0*/  ELECT P0, URZ, PT ;  /* 0x0000000000ff782f */ /* 0x000fe20003800000 */
[----:B------:R-:W-:-:S12]  /*2cd0*/  BSSY B0, `(.L_x_29) ;  /* 0x0000032000007945 */ /* 0x000fd80003800000 */
[----:B------:R-:W-:Y:S05]  /*2ce0*/  @!P0 BRA `(.L_x_30) ;  /* 0x0000000000c08947 */ /* 0x000fea0003800000 */
[----:B------:R-:W-:Y:S01]  /*2cf0*/  UMOV UR9, 0x10 ;  /* 0x0000001000097882 */ /* 0x000fe20000000000 */
[----:B------:R-:W-:-:S04]  /*2d00*/  IMAD.U32 R3, RZ, RZ, UR34 ;  /* 0x00000022ff037e24 */ /* 0x000fc8000f8e00ff */
[----:B------:R-:W-:Y:S04]  /*2d10*/  DEPBAR.LE SB1, 0x36 ;  /* 0x00009d800000791a */ /* 0x000fe80000000000 */
[----:B------:R-:W1:Y:S02]  /*2d20*/  UTCATOMSWS.2CTA.FIND_AND_SET.ALIGN UP0, UR9, UR9 ;  /* 0x00000009000975e3 */ /* 0x000e640008200800 */
[----:B-1----:R-:W-:Y:S01]  /*2d30*/  PLOP3.LUT P0, PT, PT, PT, UP0, 0x80, 0x8 ;  /* 0x000000000008781c */ /* 0x002fe20003f0f008 */
[----:B------:R-:W-:-:S03]  /*2d40*/  IMAD.U32 R8, RZ, RZ, UR9 ;  /* 0x00000009ff087e24 */ /* 0x000fc6000f8e00ff */
[----:B------:R-:W-:-:S04]  /*2d50*/  SEL R2, RZ, 0xffffffff, !P0 ;  /* 0xffffffffff027807 */ /* 0x000fc80004000000 */
[----:B------:R-:W-:-:S13]  /*2d60*/  ISETP.NE.AND P0, PT, R2, RZ, PT ;  /* 0x000000ff0200720c */ /* 0x000fda0003f05270 */
[----:B------:R-:W-:Y:S05]  /*2d70*/  @P0 BRA `(.L_x_31) ;  /* 0x0000000000240947 */ /* 0x000fea0003800000 */
.L_x_32:
[----:B------:R-:W-:Y:S05]  /*2d80*/  NANOSLEEP 0x64 ;  /* 0x000000640000795d */ /* 0x000fea0003800000 */
[----:B------:R-:W-:-:S05]  /*2d90*/  UMOV UR9, 0x10 ;  /* 0x0000001000097882 */ /* 0x000fca0000000000 */
[----:B------:R-:W-:Y:S04]  /*2da0*/  DEPBAR.LE SB1, 0x36 ;  /* 0x00009d800000791a */ /* 0x000fe80000000000 */
[----:B------:R-:W1:Y:S02]  /*2db0*/  UTCATOMSWS.2CTA.FIND_AND_SET.ALIGN UP0, UR9, UR9 ;  /* 0x00000009000975e3 */ /* 0x000e640008200800 */
[----:B-1----:R-:W-:Y:S01]  /*2dc0*/  PLOP3.LUT P0, PT, PT, PT, UP0, 0x80, 0x8 ;  /* 0x000000000008781c */ /* 0x002fe20003f0f008 */
[----:B------:R-:W-:-:S03]  /*2dd0*/  IMAD.U32 R8, RZ, RZ, UR9 ;  /* 0x00000009ff087e24 */ /* 0x000fc6000f8e00ff */
[----:B------:R-:W-:-:S04]  /*2de0*/  SEL R2, RZ, 0xffffffff, !P0 ;  /* 0xffffffffff027807 */ /* 0x000fc80004000000 */
[----:B------:R-:W-:-:S13]  /*2df0*/  ISETP.NE.AND P0, PT, R2, RZ, PT ;  /* 0x000000ff0200720c */ /* 0x000fda0003f05270 */
[----:B------:R-:W-:Y:S05]  /*2e00*/  @!P0 BRA `(.L_x_32) ;  /* 0xfffffffc00dc8947 */ /* 0x000fea000383ffff */
.L_x_31:
[----:B------:R-:W-:Y:S01]  /*2e10*/  MOV R7, 0x60 ;  /* 0x0000006000077802 */ /* 0x000fe20000000f00 */
[----:B------:R-:W-:Y:S01]  /*2e20*/  IMAD.U32 R6, RZ, RZ, UR8 ;  /* 0x00000008ff067e24 */ /* 0x000fe2000f8e00ff */
[----:B------:R-:W-:Y:S02]  /*2e30*/  MOV R2, 0x58 ;  /* 0x0000005800027802 */ /* 0x000fe40000000f00 */
[C---:B------:R-:W-:Y:S02]  /*2e40*/  LEA R7, R3.reuse, R7, 0x18 ;  /* 0x0000000703077211 */ /* 0x040fe400078ec0ff */
[----:B------:R-:W-:Y:S01]  /*2e50*/  LEA R3, R3, R2, 0x18 ;  /* 0x0000000203037211 */ /* 0x000fe200078ec0ff */
[----:B------:R-:W-:Y:S02]  /*2e60*/  IMAD.U32 R2, RZ, RZ, UR10 ;  /* 0x0000000aff027e24 */ /* 0x000fe4000f8e00ff */
[----:B------:R-:W1:Y:S02]  /*2e70*/  LDS R4, [R7] ;  /* 0x0000000007047984 */ /* 0x000e640000000800 */
[----:B-1----:R-:W-:-:S04]  /*2e80*/  IMAD.U32 R4, R4, -0x80000000, RZ ;  /* 0x8000000004047824 */ /* 0x002fc800078e00ff */
[----:B------:R-:W1:Y:S02]  /*2e90*/  SYNCS.PHASECHK.TRANS64.TRYWAIT P0, [R3+URZ], R4 ;  /* 0x00000004030075a7 */ /* 0x000e6400080011ff */
[----:B-1----:R-:W-:Y:S05]  /*2ea0*/  @P0 BRA `(.L_x_33) ;  /* 0x0000000000080947 */ /* 0x002fea0003800000 */
[----:B------:R-:W1:Y:S02]  /*2eb0*/  SYNCS.PHASECHK.TRANS64.TRYWAIT P0, [R3+URZ], R4 ;  /* 0x00000004030075a7 */ /* 0x000e6400080011ff */
[----:B-1----:R-:W-:Y:S05]  /*2ec0*/  @!P0 BRA `(.L_x_34) ;  /* 0x000000b400088947 */ /* 0x002fea0003800000 */
.L_x_33:
[----:B------:R-:W-:Y:S01]  /*2ed0*/  VIADD R6, R6, 0x3c8 ;  /* 0x000003c806067836 */ /* 0x000fe20000000000 */
[----:B-1----:R-:W-:Y:S01]  /*2ee0*/  PRMT R3, R2, 0x654, R3 ;  /* 0x0000065402037816 */ /* 0x002fe20000000003 */
[----:B------:R-:W-:Y:S02]  /*2ef0*/  IMAD.MOV.U32 R5, RZ, RZ, 0x4 ;  /* 0x00000004ff057424 */ /* 0x000fe400078e00ff */
[----:B------:R-:W-:Y:S01]  /*2f00*/  IMAD.SHL.U32 R4, R8, 0x20, RZ ;  /* 0x0000002008047824 */ /* 0x000fe200078e00ff */
[----:B------:R-:W-:Y:S01]  /*2f10*/  PRMT R2, R2, 0x654, R6 ;  /* 0x0000065402027816 */ /* 0x000fe20000000006 */
[----:B------:R1:W-:Y:S01]  /*2f20*/  SYNCS.ARRIVE.TRANS64.RED RZ, [R3+URZ], R5 ;  /* 0x0000000503ff79a7 */ /* 0x0003e200080004ff */
[----:B------:R-:W-:Y:S02]  /*2f30*/  IADD3 R6, PT, PT, R8, 0x10, RZ ;  /* 0x0000001008067810 */ /* 0x000fe40007ffe0ff */
[----:B------:R2:W-:Y:S04]  /*2f40*/  STS [UR8+0x3c8], R4 ;  /* 0x0003c804ff007988 */ /* 0x0005e80008000808 */
[----:B------:R3:W-:Y:S01]  /*2f50*/  STAS [R2.64], R8 ;  /* 0x0000000802007dbd */ /* 0x0007e2000c0008ff */
[----:B------:R-:W-:-:S02]  /*2f60*/  UMOV UR9, 0x50 ;  /* 0x0000005000097882 */ /* 0x000fc40000000000 */
[----:B------:R-:W-:Y:S01]  /*2f70*/  ULEA UR9, UR34, UR9, 0x18 ;  /* 0x0000000922097291 */ /* 0x000fe2000f8ec0ff */
[----:B-1----:R-:W-:Y:S01]  /*2f80*/  MOV R5, 0xffff ;  /* 0x0000ffff00057802 */ /* 0x002fe20000000f00 */
[----:B--2---:R-:W-:-:S03]  /*2f90*/  IMAD.MOV.U32 R4, RZ, RZ, 0x1 ;  /* 0x00000001ff047424 */ /* 0x004fc600078e00ff */
[----:B------:R-:W-:Y:S02]  /*2fa0*/  SHF.L.U32 R5, R5, R8, RZ ;  /* 0x0000000805057219 */ /* 0x000fe400000006ff */
[----:B------:R-:W-:-:S04]  /*2fb0*/  SHF.L.U32 R6, R4, R6, RZ ;  /* 0x0000000604067219 */ /* 0x000fc800000006ff */
[----:B------:R-:W-:-:S05]  /*2fc0*/  LOP3.LUT R5, R6, R5, RZ, 0xfc, !PT ;  /* 0x0000000506057212 */ /* 0x000fca00078efcff */
[----:B------:R3:W-:Y:S04]  /*2fd0*/  ATOMS.OR RZ, [UR9], R5 ;  /* 0x00000005ffff798c */ /* 0x0007e8000b000009 */
[----:B------:R3:W-:Y:S02]  /*2fe0*/  ATOMS.XOR RZ, [R7], R4 ;  /* 0x0000000407ff738c */ /* 0x0007e40003800000 */
.L_x_30:
[----:B------:R-:W-:Y:S05]  /*2ff0*/  BSYNC B0 ;  /* 0x0000000000007941 */ /* 0x000fea0003800000 */
.L_x_29:
[----:B------:R-:W-:Y:S05]  /*3000*/  BRA.U UP1, `(.L_x_35) ;  /* 0x0000000101907547 */ /* 0x000fea000b800000 */
[----:B------:R-:W-:Y:S05]  /*3010*/  WARPSYNC.ALL ;  /* 0x0000000000007948 */ /* 0x000fea0003800000 */
[----:B------:R-:W-:Y:S01]  /*3020*/  NOP ;  /* 0x0000000000007918 */ /* 0x000fe20000000000 */
[----:B------:R-:W-:-:S13]  /*3030*/  ELECT P0, URZ, PT ;  /* 0x0000000000ff782f */ /* 0x000fda0003800000 */
[----:B------:R-:W-:Y:S05]  /*3040*/  @!P0 BRA `(.L_x_35) ;  /* 0x0000000000808947 */ /* 0x000fea0003800000 */
[----:B---3--:R-:W-:Y:S01]  /*3050*/  IMAD.U32 R4, RZ, RZ, UR34 ;  /* 0x00000022ff047e24 */ /* 0x008fe2000f8e00ff */
[----:B------:R-:W-:Y:S02]  /*3060*/  MOV R5, 0x60 ;  /* 0x0000006000057802 */ /* 0x000fe40000000f00 */
[----:B------:R-:W-:Y:S02]  /*3070*/  MOV R3, 0x58 ;  /* 0x0000005800037802 */ /* 0x000fe40000000f00 */
[C---:B------:R-:W-:Y:S02]  /*3080*/  LEA R5, R4.reuse, R5, 0x18 ;  /* 0x0000000504057211 */ /* 0x040fe400078ec0ff */
[----:B------:R-:W-:-:S03]  /*3090*/  LEA R4, R4, R3, 0x18 ;  /* 0x0000000304047211 */ /* 0x000fc600078ec0ff */
[----:B------:R-:W1:Y:S02]  /*30a0*/  LDS R2, [R5] ;  /* 0x0000000005027984 */ /* 0x000e640000000800 */
[----:B-1----:R-:W-:-:S04]  /*30b0*/  IMAD.U32 R2, R2, -0x80000000, RZ ;  /* 0x8000000002027824 */ /* 0x002fc800078e00ff */
[----:B------:R-:W1:Y:S02]  /*30c0*/  SYNCS.PHASECHK.TRANS64.TRYWAIT P0, [R4+URZ], R2 ;  /* 0x00000002040075a7 */ /* 0x000e6400080011ff */
[----:B-1----:R-:W-:Y:S05]  /*30d0*/  @P0 BRA `(.L_x_36) ;  /* 0x0000000000080947 */ /* 0x002fea0003800000 */
[----:B------:R-:W1:Y:S02]  /*30e0*/  SYNCS.PHASECHK.TRANS64.TRYWAIT P0, [R4+URZ], R2 ;  /* 0x00000002040075a7 */ /* 0x000e6400080011ff */
[----:B-1----:R-:W-:Y:S05]  /*30f0*/  @!P0 BRA `(.L_x_37) ;  /* 0x000000b000948947 */ /* 0x002fea0003800000 */
.L_x_36:
[----:B------:R-:W2:Y:S01]  /*3100*/  LDS R8, [UR8+0x3c8] ;  /* 0x0003c808ff087984 */ /* 0x000ea20008000800 */
[----:B------:R-:W-:Y:S02]  /*3110*/  HFMA2 R2, -RZ, RZ, 0, 5.9604644775390625e-08 ;  /* 0x00000001ff027431 */ /* 0x000fe400000001ff */
[----:B-1----:R-:W-:Y:S02]  /*3120*/  IMAD.MOV.U32 R3, RZ, RZ, 0xffff ;  /* 0x0000ffffff037424 */ /* 0x002fe400078e00ff */
[----:B--2---:R-:W-:-:S03]  /*3130*/  IMAD.SHL.U32 R7, R8, 0x20, RZ ;  /* 0x0000002008077824 */ /* 0x004fc600078e00ff */
[----:B------:R-:W-:Y:S01]  /*3140*/  SHF.L.U32 R3, R3, R8, RZ ;  /* 0x0000000803037219 */ /* 0x000fe200000006ff */
[----:B------:R-:W-:Y:S01]  /*3150*/  VIADD R6, R8, 0x10 ;  /* 0x0000001008067836 */ /* 0x000fe20000000000 */
[----:B------:R1:W-:Y:S01]  /*3160*/  STS [UR8+0x3c8], R7 ;  /* 0x0003c807ff007988 */ /* 0x0003e20008000808 */
[----:B------:R-:W-:Y:S02]  /*3170*/  UMOV UR9, 0x50 ;  /* 0x0000005000097882 */ /* 0x000fe40000000000 */
[----:B------:R-:W-:Y:S01]  /*3180*/  ULEA UR9, UR34, UR9, 0x18 ;  /* 0x0000000922097291 */ /* 0x000fe2000f8ec0ff */
[----:B-1----:R-:W-:Y:S02]  /*3190*/  SHF.L.U32 R7, R2, R6, RZ ;  /* 0x0000000602077219 */ /* 0x002fe400000006ff */
[----:B------:R-:W-:Y:S02]  /*31a0*/  MOV R6, UR10 ;  /* 0x0000000a00067c02 */ /* 0x000fe40008000f00 */
[----:B------:R-:W-:-:S02]  /*31b0*/  LOP3.LUT R3, R7, R3, RZ, 0xfc, !PT ;  /* 0x0000000307037212 */ /* 0x000fc400078efcff */
[----:B------:R-:W-:-:S03]  /*31c0*/  PRMT R6, R6, 0x654, R4 ;  /* 0x0000065406067816 */ /* 0x000fc60000000004 */
[----:B------:R1:W-:Y:S01]  /*31d0*/  ATOMS.OR RZ, [UR9], R3 ;  /* 0x00000003ffff798c */ /* 0x0003e2000b000009 */
[----:B------:R1:W-:Y:S03]  /*31e0*/  SYNCS.ARRIVE.TRANS64.RED.A1T0 RZ, [R6+URZ], RZ ;  /* 0x000000ff06ff79a7 */ /* 0x0003e600081004ff */
[----:B------:R1:W-:Y:S01]  /*31f0*/  ATOMS.XOR RZ, [R5], R2 ;  /* 0x0000000205ff738c */ /* 0x0003e20003800000 */
[----:B------:R-:W-:Y:S05]  /*3200*/  BRA `(.L_x_35) ;  /* 0x0000000000107947 */ /* 0x000fea0003800000 */
.L_x_28:
[----:B------:R-:W-:-:S05]  /*3210*/  MOV R2, 0xffffffff ;  /* 0xffffffff00027802 */ /* 0x000fca0000000f00 */
[----:B------:R1:W-:Y:S02]  /*3220*/  STS [UR8+0x3c8], R2 ;  /* 0x0003c802ff007988 */ /* 0x0003e40008000808 */
[----:B-1----:R-:W-:Y:S02]  /*3230*/  MOV R2, 0x3250 ;  /* 0x0000325000027802 */ /* 0x002fe40000000f00 */
[----:B------:R-:W-:Y:S05]  /*3240*/  CALL.REL.NOINC `($__internal_1_$__cuda_sm10x_tcgen05_guardrail_trap_phase_invalid_during_alloc) ;  /* 0x000000b800c07944 */ /* 0x000fea0003c00000 */
.L_x_35:
[----:B------:R-:W-:Y:S05]  /*3250*/  WARPSYNC.ALL ;  /* 0x0000000000007948 */ /* 0x000fea0003800000 */
[----:B------:R-:W-:Y:S01]  /*3260*/  NOP ;  /* 0x0000000000007918 */ /* 0x000fe20000000000 */
[----:B------:R-:W2:Y:S01]  /*3270*/  LDCU UR12, c[0x0][0x640] ;  /* 0x0000c800ff0c77ac */ /* 0x000ea20008000800 */
[----:B------:R-:W4:Y:S01]  /*3280*/  S2UR UR17, SR_CgaCtaId ;  /* 0x00000000001179c3 */ /* 0x000f220000008800 */
[----:B------:R-:W5:Y:S01]  /*3290*/  LDCU UR9, c[0x0][0x654] ;  /* 0x0000ca80ff0977ac */ /* 0x000f620008000800 */
[----:B------:R-:W-:Y:S01]  /*32a0*/  UMOV UR18, 0x400 ;  /* 0x0000040000127882 */ /* 0x000fe20000000000 */
[----:B------:R-:W1:Y:S01]  /*32b0*/  LDCU UR20, c[0x0][0x634] ;  /* 0x0000c680ff1477ac */ /* 0x000e620008000800 */
[----:B--2---:R-:W-:-:S04]  /*32c0*/  UIMAD.WIDE.U32 UR12, UR31, UR12, URZ ;  /* 0x0000000c1f0c72a5 */ /* 0x004fc8000f8e00ff */
[----:B------:R-:W-:Y:S02]  /*32d0*/  UIADD3 UR11, UPT, UPT, -UR13, UR31, URZ ;  /* 0x0000001f0d0b7290 */ /* 0x000fe4000fffe1ff */
[----:B----4-:R-:W-:Y:S02]  /*32e0*/  ULEA UR18, UR17, UR18, 0x18 ;  /* 0x0000001211127291 */ /* 0x010fe4000f8ec0ff */
[----:B------:R-:W-:Y:S02]  /*32f0*/  USHF.R.U32.HI UR11, URZ, UR14, UR11 ;  /* 0x0000000eff0b7299 */ /* 0x000fe4000801160b */
[----:B------:R-:W-:Y:S02]  /*3300*/  UIADD3 UR12, UPT, UPT, UR18, 0x2800, URZ ;  /* 0x00002800120c7890 */ /* 0x000fe4000fffe0ff */
[----:B------:R-:W-:-:S04]  /*3310*/  UIADD3 UR11, UPT, UPT, UR13, UR11, URZ ;  /* 0x0000000b0d0b7290 */ /* 0x000fc8000fffe0ff */
[----:B------:R-:W-:-:S04]  /*3320*/  USHF.R.U32.HI UR11, URZ, UR7, UR11 ;  /* 0x00000007ff0b7299 */ /* 0x000fc8000801160b */
[----:B-----5:R-:W-:Y:S02]  /*3330*/  UISETP.GE.AND UP0, UPT, UR11, UR9, UPT ;  /* 0x000000090b00728c */ /* 0x020fe4000bf06270 */
[----:B------:R-:W-:Y:S01]  /*3340*/  USHF.R.U32.HI UR9, URZ, 0x4, UR12 ;  /* 0x00000004ff097899 */ /* 0x000fe2000801160c */
[----:B------:R-:W2:Y:S03]  /*3350*/  LDCU UR12, c[0x0][0x63c] ;  /* 0x0000c780ff0c77ac */ /* 0x000ea60008000800 */
[----:B------:R-:W-:Y:S02]  /*3360*/  ULOP3.LUT UR9, UR9, 0x3fc0, URZ, 0xc0, !UPT ;  /* 0x00003fc009097892 */ /* 0x000fe4000f8ec0ff */
[----:B------:R-:W-:Y:S02]  /*3370*/  UIADD3 UR11, UPT, UPT, -UR11, URZ, URZ ;  /* 0x000000ff0b0b7290 */ /* 0x000fe4000fffe1ff */
[----:B------:R-:W-:Y:S01]  /*3380*/  ULOP3.LUT UR9, UR9, 0x10000, URZ, 0xfc, !UPT ;  /* 0x0001000009097892 */ /* 0x000fe2000f8efcff */
[----:B-1----:R-:W1:Y:S05]  /*3390*/  @UP0 LDCU UR20, c[0x0][0x64c] ;  /* 0x0000c980ff1407ac */ /* 0x002e6a0008000800 */
[----:B---3--:R-:W-:Y:S01]  /*33a0*/  MOV R2, UR9 ;  /* 0x0000000900027c02 */ /* 0x008fe20008000f00 */
[----:B------:R-:W-:-:S02]  /*33b0*/  USEL UR16, UR22, UR5, !UP0 ;  /* 0x0000000516107287 */ /* 0x000fc4000c000000 */
[----:B------:R-:W-:Y:S02]  /*33c0*/  USEL UR9, UR15, UR6, !UP0 ;  /* 0x000000060f097287 */ /* 0x000fe4000c000000 */
[----:B--2---:R-:W-:Y:S01]  /*33d0*/  UIMAD UR12, UR11, UR12, UR31 ;  /* 0x0000000c0b0c72a4 */ /* 0x004fe2000f8e021f */
[----:B------:R-:W2:Y:S01]  /*33e0*/  SHFL.IDX PT, R2, R2, RZ, 0x1f ;  /* 0x00001fff02027589 */ /* 0x000ea200000e0000 */
[----:B------:R-:W3:Y:S01]  /*33f0*/  LDCU UR11, c[0x0][0x60c] ;  /* 0x0000c180ff0b77ac */ /* 0x000ee20008000800 */
[----:B------:R-:W-:Y:S02]  /*3400*/  ULOP3.LUT UR16, UR16, 0xff, URZ, 0xc0, !UPT ;  /* 0x000000ff10107892 */ /* 0x000fe4000f8ec0ff */
[----:B------:R-:W-:Y:S02]  /*3410*/  ULOP3.LUT UR9, UR9, 0xff, URZ, 0xc0, !UPT ;  /* 0x000000ff09097892 */ /* 0x000fe4000f8ec0ff */
[----:B-1----:R-:W-:-:S07]  /*3420*/  UIMAD.WIDE.U32 UR20, UR12, UR20, URZ ;  /* 0x000000140c1472a5 */ /* 0x002fce000f8e00ff */
[----:B------:R-:W-:Y:S02]  /*3430*/  UMOV UR13, UR21 ;  /* 0x00000015000d7c82 */ /* 0x000fe40008000000 */
[----:B------:R-:W-:Y:S02]  /*3440*/  UIADD3 UR12, UPT, UPT, UR12, -UR13, URZ ;  /* 0x8000000d0c0c7290 */ /* 0x000fe4000fffe0ff */
[----:B---3--:R-:W-:Y:S02]  /*3450*/  UISETP.GE.AND UP0, UPT, UR31, UR11, UPT ;  /* 0x0000000b1f00728c */ /* 0x008fe4000bf06270 */
[----:B------:R-:W-:Y:S01]  /*3460*/  USHF.R.U32.HI UR12, URZ, UR16, UR12 ;  /* 0x00000010ff0c7299 */ /* 0x000fe2000801160c */
[----:B--2---:R-:W-:-:S03]  /*3470*/  R2UR UR48, R2 ;  /* 0x00000000023072ca */ /* 0x004fc600000e0000 */
[----:B------:R-:W-:-:S04]  /*3480*/  UIADD3 UR12, UPT, UPT, UR13, UR12, URZ ;  /* 0x0000000c0d0c7290 */ /* 0x000fc8000fffe0ff */
[----:B------:R-:W-:Y:S01]  /*3490*/  USHF.R.U32.HI UR9, URZ, UR9, UR12 ;  /* 0x00000009ff097299 */ /* 0x000fe2000801160c */
[----:B------:R-:W-:Y:S06]  /*34a0*/  BAR.SYNC.DEFER_BLOCKING 0x2, 0x120 ;  /* 0x0084800000007b1d */ /* 0x000fec0000010000 */
[----:B------:R-:W1:Y:S01]  /*34b0*/  LDS R10, [UR18+0x3c8] ;  /* 0x0003c812ff0a7984 */ /* 0x000e620008000800 */
[----:B------:R-:W-:Y:S05]  /*34c0*/  BRA.U UP0, `(.L_x_38) ;  /* 0x0000000d00947547 */ /* 0x000fea000b800000 */
[----:B------:R-:W2:Y:S01]  /*34d0*/  LDCU UR8, c[0x0][0x614] ;  /* 0x0000c280ff0877ac */ /* 0x000ea20008000800 */
[----:B------:R-:W3:Y:S01]  /*34e0*/  LDCU UR16, c[0x0][0x38c] ;  /* 0x00007180ff1077ac */ /* 0x000ee20008000800 */
[----:B------:R-:W4:Y:S01]  /*34f0*/  LDCU UR13, c[0x0][0x380] ;  /* 0x00007000ff0d77ac */ /* 0x000f220008000800 */
[----:B------:R-:W-:Y:S01]  /*3500*/  UMOV UR20, 0x0 ;  /* 0x0000000000147882 */ /* 0x000fe20000000000 */
[----:B------:R-:W-:Y:S01]  /*3510*/  UMOV UR21, 0x1 ;  /* 0x0000000100157882 */ /* 0x000fe20000000000 */
[----:B--2---:R-:W-:Y:S02]  /*3520*/  UIADD3 UR8, UPT, UPT, -UR9, UR8, URZ ;  /* 0x0000000809087290 */ /* 0x004fe4000fffe1ff */
[----:B---3--:R-:W-:Y:S02]  /*3530*/  UIADD3 UR9, UPT, UPT, UR16, -0x1, URZ ;  /* 0xffffffff10097890 */ /* 0x008fe4000fffe0ff */
[----:B------:R-:W-:Y:S02]  /*3540*/  UIADD3 UR10, UPT, UPT, -UR16, URZ, URZ ;  /* 0x000000ff100a7290 */ /* 0x000fe4000fffe1ff */
[----:B----4-:R-:W-:-:S02]  /*3550*/  UIADD3 UR13, UPT, UPT, UR16, -UR13, URZ ;  /* 0x8000000d100d7290 */ /* 0x010fc4000fffe0ff */
[----:B------:R-:W-:Y:S02]  /*3560*/  USHF.R.S32.HI UR10, URZ, 0x1f, UR10 ;  /* 0x0000001fff0a7899 */ /* 0x000fe4000801140a */
[----:B------:R-:W-:Y:S02]  /*3570*/  ULEA UR13, UR8, UR13, 0x7 ;  /* 0x0000000d080d7291 */ /* 0x000fe4000f8e38ff */
[----:B------:R-:W-:Y:S02]  /*3580*/  USHF.R.S32.HI UR8, URZ, 0x1f, UR9 ;  /* 0x0000001fff087899 */ /* 0x000fe40008011409 */
[----:B------:R-:W-:Y:S02]  /*3590*/  UIADD3 UR11, UPT, UPT, -UR13, URZ, URZ ;  /* 0x000000ff0d0b7290 */ /* 0x000fe4000fffe1ff */
[----:B------:R-:W-:Y:S02]  /*35a0*/  UIADD3 UR12, UPT, UPT, UR13, -0x1, URZ ;  /* 0xffffffff0d0c7890 */ /* 0x000fe4000fffe0ff */
[----:B------:R-:W-:-:S02]  /*35b0*/  USHF.R.S32.HI UR11, URZ, 0x1f, UR11 ;  /* 0x0000001fff0b7899 */ /* 0x000fc4000801140b */
[----:B------:R-:W-:Y:S02]  /*35c0*/  UISETP.GT.AND UP0, UPT, UR16, URZ, UPT ;  /* 0x000000ff1000728c */ /* 0x000fe4000bf04270 */
[----:B------:R-:W-:Y:S02]  /*35d0*/  ULEA.HI UR8, UR8, UR9, URZ, 0x7 ;  /* 0x0000000908087291 */ /* 0x000fe4000f8f38ff */
[----:B------:R-:W-:Y:S02]  /*35e0*/  ULEA.HI UR10, UR10, -UR16, URZ, 0x7 ;  /* 0x800000100a0a7291 */ /* 0x000fe4000f8f38ff */
[----:B------:R-:W-:Y:S02]  /*35f0*/  USHF.R.S32.HI UR9, URZ, 0x1f, UR12 ;  /* 0x0000001fff097899 */ /* 0x000fe4000801140c */
[----:B------:R-:W-:Y:S02]  /*3600*/  ULEA.HI UR11, UR11, -UR13, URZ, 0x7 ;  /* 0x8000000d0b0b7291 */ /* 0x000fe4000f8f38ff */
[----:B------:R-:W-:-:S02]  /*3610*/  UISETP.GT.AND UP1, UPT, UR13, URZ, UPT ;  /* 0x000000ff0d00728c */ /* 0x000fc4000bf24270 */
[----:B------:R-:W-:Y:S02]  /*3620*/  USHF.R.S32.HI UR10, URZ, 0x7, UR10 ;  /* 0x00000007ff0a7899 */ /* 0x000fe4000801140a */
[----:B------:R-:W-:Y:S02]  /*3630*/  ULEA.HI UR9, UR9, UR12, URZ, 0x7 ;  /* 0x0000000c09097291 */ /* 0x000fe4000f8f38ff */
[----:B------:R-:W-:Y:S02]  /*3640*/  USHF.R.S32.HI UR11, URZ, 0x7, UR11 ;  /* 0x00000007ff0b7899 */ /* 0x000fe4000801140b */
[----:B------:R-:W-:Y:S02]  /*3650*/  @UP0 UIMAD.WIDE UR24, UR8, 0x2000000, UR20 ;  /* 0x02000000081808a5 */ /* 0x000fe4000f8e0214 */
[----:B------:R-:W-:Y:S02]  /*3660*/  ULEA.HI.SX32 UR9, UR9, 0x1, 0x19 ;  /* 0x0000000109097891 */ /* 0x000fe4000f8fcaff */
[----:B------:R-:W-:-:S02]  /*3670*/  UIADD3 UR11, UPT, UPT, -UR11, URZ, URZ ;  /* 0x000000ff0b0b7290 */ /* 0x000fc4000fffe1ff */
[----:B------:R-:W-:-:S05]  /*3680*/  UIADD3 UR10, UPT, UPT, -UR10, URZ, URZ ;  /* 0x000000ff0a0a7290 */ /* 0x000fca000fffe1ff */
[----:B------:R-:W-:Y:S02]  /*3690*/  @!UP1 UMOV UR9, UR11 ;  /* 0x0000000b00099c82 */ /* 0x000fe40008000000 */
[----:B------:R-:W-:Y:S02]  /*36a0*/  @UP0 UMOV UR10, UR25 ;  /* 0x00000019000a0c82 */ /* 0x000fe40008000000 */
[----:B------:R-:W-:-:S04]  /*36b0*/  UISETP.LT.AND UP0, UPT, UR9, UR10, UPT ;  /* 0x0000000a0900728c */ /* 0x000fc8000bf01270 */
[----:B------:R-:W-:Y:S02]  /*36c0*/  USEL UR20, UR9, UR10, UP0 ;  /* 0x0000000a09147287 */ /* 0x000fe40008000000 */
[----:B------:R-:W-:-:S09]  /*36d0*/  UISETP.NE.AND UP0, UPT, UR33, URZ, UPT ;  /* 0x000000ff2100728c */ /* 0x000fd2000bf05270 */
[----:B------:R-:W-:Y:S05]  /*36e0*/  BRA.U UP0, `(.L_x_38) ;  /* 0x0000000d000c7547 */ /* 0x000fea000b800000 */
[----:B------:R-:W2:Y:S02]  /*36f0*/  SYNCS.PHASECHK.TRANS64.TRYWAIT P0, [UR18], RZ ;  /* 0x000000ffff0075a7 */ /* 0x000ea40008001112 */
[----:B--2---:R-:W-:Y:S05]  /*3700*/  @!P0 BRA `(.L_x_39) ;  /* 0x000000ac00288947 */ /* 0x004fea0003800000 */
.L_x_106:
[----:B------:R-:W3:Y:S01]  /*3710*/  SYNCS.PHASECHK.TRANS64.TRYWAIT P0, [UR18+0x10], RZ ;  /* 0x000010ffff0075a7 */ /* 0x000ee20008001112 */
[----:B------:R-:W-:Y:S01]  /*3720*/  UIADD3 UR34, UPT, UPT, UR18, 0x4800, URZ ;  /* 0x0000480012227890 */ /* 0x000fe2000fffe0ff */
[----:B--2---:R-:W-:Y:S01]  /*3730*/  CS2R R2, SRZ ;  /* 0x0000000000027805 */ /* 0x004fe2000001ff00 */
[----:B------:R-:W-:Y:S02]  /*3740*/  UIADD3 UR46, UPT, UPT, UR48, 0x2, URZ ;  /* 0x00000002302e7890 */ /* 0x000fe4000fffe0ff */
[----:B------:R-:W-:Y:S02]  /*3750*/  USHF.R.U32.HI UR34, URZ, 0x4, UR34 ;  /* 0x00000004ff227899 */ /* 0x000fe40008011622 */
[----:B------:R-:W-:Y:S01]  /*3760*/  UIADD3 UR13, UPT, UPT, UR18, 0x350, URZ ;  /* 0x00000350120d7890 */ /* 0x000fe2000fffe0ff */
[----:B------:R-:W-:Y:S01]  /*3770*/  R2UR UR10, R3 ;  /* 0x00000000030a72ca */ /* 0x000fe200000e0000 */
[----:B------:R-:W-:Y:S01]  /*3780*/  ULOP3.LUT UR34, UR34, 0x3fc0, URZ, 0xc0, !UPT ;  /* 0x00003fc022227892 */ /* 0x000fe2000f8ec0ff */
[----:B------:R-:W-:Y:S01]  /*3790*/  R2UR UR9, R2 ;  /* 0x00000000020972ca */ /* 0x000fe200000e0000 */
[----:B------:R-:W-:-:S02]  /*37a0*/  UIADD3 UR12, UPT, UPT, UR18, 0x1b0, URZ ;  /* 0x000001b0120c7890 */ /* 0x000fc4000fffe0ff */
[----:B------:R-:W-:Y:S02]  /*37b0*/  ULOP3.LUT UR34, UR34, 0x10000, URZ, 0xfc, !UPT ;  /* 0x0001000022227892 */ /* 0x000fe4000f8efcff */
[----:B------:R-:W-:Y:S01]  /*37c0*/  ULOP3.LUT UR11, UR36, 0xffff, URZ, 0xc0, !UPT ;  /* 0x0000ffff240b7892 */ /* 0x000fe2000f8ec0ff */
[----:B------:R-:W-:Y:S01]  /*37d0*/  UMOV UR49, 0x80004020 ;  /* 0x8000402000317882 */ /* 0x000fe20000000000 */
[----:B------:R-:W-:Y:S01]  /*37e0*/  UIADD3 UR28, UPT, UPT, UR34, 0x2, URZ ;  /* 0x00000002221c7890 */ /* 0x000fe2000fffe0ff */
[----:B------:R-:W-:Y:S01]  /*37f0*/  UMOV UR26, 0x0 ;  /* 0x00000000001a7882 */ /* 0x000fe20000000000 */
[----:B------:R-:W-:Y:S01]  /*3800*/  UMOV UR27, 0x10200010 ;  /* 0x10200010001b7882 */ /* 0x000fe20000000000 */
[----:B------:R-:W-:Y:S01]  /*3810*/  UMOV UR16, 0x0 ;  /* 0x0000000000107882 */ /* 0x000fe20000000000 */
[----:B------:R-:W-:Y:S01]  /*3820*/  UMOV UR17, 0x10200010 ;  /* 0x1020001000117882 */ /* 0x000fe20000000000 */
[----:B------:R-:W-:Y:S01]  /*3830*/  UMOV UR8, 0x3 ;  /* 0x0000000300087882 */ /* 0x000fe20000000000 */
[----:B------:R-:W-:Y:S01]  /*3840*/  UMOV UR47, 0x80004020 ;  /* 0x80004020002f7882 */ /* 0x000fe20000000000 */
[----:B------:R-:W-:Y:S01]  /*3850*/  UMOV UR35, 0x80004020 ;  /* 0x8000402000237882 */ /* 0x000fe20000000000 */
[----:B------:R-:W-:Y:S01]  /*3860*/  UMOV UR29, 0x80004020 ;  /* 0x80004020001d7882 */ /* 0x000fe20000000000 */
[----:B---3--:R-:W-:Y:S05]  /*3870*/  @!P0 BRA `(.L_x_40) ;  /* 0x000000a800e48947 */ /* 0x008fea0003800000 */
.L_x_108:
[----:B------:R3:W-:Y:S01]  /*3880*/  UTCQMMA.2CTA gdesc[UR48], gdesc[UR34], tmem[UR10], tmem[UR26], idesc[UR27], !UPT ;  /* 0x00ff1a22300075ea */ /* 0x0007e2000fa0030a */
[----:B------:R3:W-:Y:S01]  /*3890*/  UTCQMMA.2CTA gdesc[UR46], gdesc[UR28], tmem[UR9], tmem[UR16], idesc[UR17], UPT ;  /* 0x00ff101c2e0075ea */ /* 0x0007e2000ba00309 */
[----:B------:R3:W-:Y:S01]  /*38a0*/  UTCBAR.2CTA.MULTICAST [UR13], URZ, UR8 ;  /* 0x000000ff0d0073e9 */ /* 0x0007e20008200808 */
[----:B------:R3:W-:Y:S01]  /*38b0*/  UTCBAR.2CTA.MULTICAST [UR12], URZ, UR11 ;  /* 0x000000ff0c0073e9 */ /* 0x0007e2000820080b */
[----:B------:R-:W-:Y:S01]  /*38c0*/  UISETP.GE.AND UP0, UPT, UR20, 0x2, UPT ;  /* 0x000000021400788c */ /* 0x000fe2000bf06270 */
[----:B------:R-:W-:Y:S01]  /*38d0*/  CS2R R8, SRZ ;  /* 0x0000000000087805 */ /* 0x000fe2000001ff00 */
[----:B------:R-:W-:Y:S01]  /*38e0*/  UMOV UR24, 0x1 ;  /* 0x0000000100187882 */ /* 0x000fe20000000000 */
[----:B------:R-:W-:-:S06]  /*38f0*/  UMOV UR21, URZ ;  /* 0x000000ff00157c82 */ /* 0x000fcc0008000000 */
[----:B------:R-:W-:Y:S05]  /*3900*/  BRA.U !UP0, `(.L_x_41) ;  /* 0x00000005088c7547 */ /* 0x000fea000b800000 */
[----:B------:R-:W-:Y:S02]  /*3910*/  CS2R R8, SRZ ;  /* 0x0000000000087805 */ /* 0x000fe4000001ff00 */
[----:B--2---:R-:W-:Y:S01]  /*3920*/  CS2R R2, SRZ ;  /* 0x0000000000027805 */ /* 0x004fe2000001ff00 */
[----:B------:R-:W-:Y:S01]  /*3930*/  UIADD3 UR20, UPT, UPT, -UR20, URZ, URZ ;  /* 0x000000ff14147290 */ /* 0x000fe2000fffe1ff */
[----:B------:R-:W-:Y:S01]  /*3940*/  UMOV UR24, 0x1 ;  /* 0x0000000100187882 */ /* 0x000fe20000000000 */
[----:B------:R-:W-:Y:S01]  /*3950*/  UMOV UR21, URZ ;  /* 0x000000ff00157c82 */ /* 0x000fe20008000000 */
[----:B------:R-:W-:Y:S01]  /*3960*/  UMOV UR44, 0x0 ;  /* 0x00000000002c7882 */ /* 0x000fe20000000000 */
[----:B------:R-:W-:Y:S01]  /*3970*/  UMOV UR45, 0x10110010 ;  /* 0x10110010002d7882 */ /* 0x000fe20000000000 */
[----:B------:R-:W-:Y:S01]  /*3980*/  UMOV UR40, 0x0 ;  /* 0x0000000000287882 */ /* 0x000fe20000000000 */
[----:B------:R-:W-:Y:S01]  /*3990*/  UMOV UR41, 0x10110010 ;  /* 0x1011001000297882 */ /* 0x000fe20000000000 */
[----:B------:R-:W-:Y:S01]  /*39a0*/  UMOV UR38, 0x0 ;  /* 0x0000000000267882 */ /* 0x000fe20000000000 */
[----:B------:R-:W-:Y:S01]  /*39b0*/  UMOV UR39, 0x10110010 ;  /* 0x1011001000277882 */ /* 0x000fe20000000000 */
[----:B---3--:R-:W-:Y:S01]  /*39c0*/  UMOV UR34, 0x0 ;  /* 0x0000000000227882 */ /* 0x008fe20000000000 */
[----:B------:R-:W-:Y:S01]  /*39d0*/  UMOV UR35, 0x10110010 ;  /* 0x1011001000237882 */ /* 0x000fe20000000000 */
[----:B------:R-:W-:-:S02]  /*39e0*/  ULOP3.LUT UR17, UR36, 0xffff, URZ, 0xc0, !UPT ;  /* 0x0000ffff24117892 */ /* 0x000fc4000f8ec0ff */
[----:B------:R-:W-:Y:S01]  /*39f0*/  ULOP3.LUT UR16, UR36, 0xffff, URZ, 0xc0, !UPT ;  /* 0x0000ffff24107892 */ /* 0x000fe2000f8ec0ff */
[----:B------:R-:W-:Y:S01]  /*3a00*/  UMOV UR28, 0x0 ;  /* 0x00000000001c7882 */ /* 0x000fe20000000000 */
[----:B------:R-:W-:Y:S01]  /*3a10*/  UMOV UR29, 0x10200010 ;  /* 0x10200010001d7882 */ /* 0x000fe20000000000 */
[----:B------:R-:W-:Y:S01]  /*3a20*/  UMOV UR26, 0x0 ;  /* 0x00000000001a7882 */ /* 0x000fe20000000000 */
[----:B------:R-:W-:-:S08]  /*3a30*/  UMOV UR27, 0x10200010 ;  /* 0x10200010001b7882 */ /* 0x000fd00000000000 */
.L_x_46:
[----:B------:R-:W-:Y:S01]  /*3a40*/  ULEA UR19, UR24, UR18, 0x3 ;  /* 0x0000001218137291 */ /* 0x000fe2000f8e18ff */
[----:B------:R-:W-:Y:S02]  /*3a50*/  SHF.L.U32 R13, R8, 0x1f, RZ ;  /* 0x0000001f080d7819 */ /* 0x000fe400000006ff */
[----:B--2---:R-:W-:Y:S06]  /*3a60*/  SHF.L.U32 R7, R9, 0x1f, RZ ;  /* 0x0000001f09077819 */ /* 0x004fec00000006ff */
[----:B------:R-:W2:Y:S02]  /*3a70*/  SYNCS.PHASECHK.TRANS64.TRYWAIT P0, [UR19+0x10], R13 ;  /* 0x0000100dff0075a7 */ /* 0x000ea40008001113 */
[----:B--2-4-:R-:W-:Y:S05]  /*3a80*/  @!P0 BRA `(.L_x_42) ;  /* 0x000000a800788947 */ /* 0x014fea0003800000 */
.L_x_110:
[----:B------:R-:W-:Y:S01]  /*3a90*/  ULEA UR42, UR24, UR18, 0xc ;  /* 0x00000012182a7291 */ /* 0x000fe2000f8e60ff */
[----:B------:R-:W3:Y:S01]  /*3aa0*/  SYNCS.PHASECHK.TRANS64.TRYWAIT P0, [UR18+0x358], R7 ;  /* 0x00035807ff0075a7 */ /* 0x000ee20008001112 */
[----:B------:R-:W-:Y:S01]  /*3ab0*/  UISETP.NE.U32.AND UP0, UPT, UR21, URZ, UPT ;  /* 0x000000ff1500728c */ /* 0x000fe2000bf05070 */
[----:B------:R-:W-:Y:S01]  /*3ac0*/  IMAD.MOV.U32 R6, RZ, RZ, 0x40 ;  /* 0x00000040ff067424 */ /* 0x000fe200078e00ff */
[----:B------:R-:W-:Y:S01]  /*3ad0*/  UIADD3 UR42, UPT, UPT, UR42, 0x4800, URZ ;  /* 0x000048002a2a7890 */ /* 0x000fe2000fffe0ff */
[----:B------:R-:W-:Y:S01]  /*3ae0*/  IMAD.MOV.U32 R5, RZ, RZ, 0x100 ;  /* 0x00000100ff057424 */ /* 0x000fe200078e00ff */
[----:B------:R-:W-:Y:S01]  /*3af0*/  UMOV UR43, 0xc0004010 ;  /* 0xc0004010002b7882 */ /* 0x000fe20000000000 */
[----:B--2---:R-:W-:Y:S01]  /*3b00*/  IMAD.MOV.U32 R4, RZ, RZ, 0x48 ;  /* 0x00000048ff047424 */ /* 0x004fe200078e00ff */
[----:B------:R-:W-:Y:S01]  /*3b10*/  R2UR UR12, R6 ;  /* 0x00000000060c72ca */ /* 0x000fe200000e0000 */
[----:B------:R-:W-:Y:S01]  /*3b20*/  USHF.R.U32.HI UR42, URZ, 0x4, UR42 ;  /* 0x00000004ff2a7899 */ /* 0x000fe2000801162a */
[----:B------:R-:W-:Y:S01]  /*3b30*/  R2UR UR13, R5 ;  /* 0x00000000050d72ca */ /* 0x000fe200000e0000 */
[----:B------:R-:W-:Y:S01]  /*3b40*/  IMAD.MOV.U32 R6, RZ, RZ, 0x100 ;  /* 0x00000100ff067424 */ /* 0x000fe200078e00ff */
[----:B------:R-:W-:Y:S01]  /*3b50*/  R2UR UR10, R4 ;  /* 0x00000000040a72ca */ /* 0x000fe200000e0000 */
[----:B------:R-:W-:Y:S01]  /*3b60*/  ULOP3.LUT UR42, UR42, 0x3fc0, URZ, 0xc0, !UPT ;  /* 0x00003fc02a2a7892 */ /* 0x000fe2000f8ec0ff */
[----:B------:R-:W-:Y:S01]  /*3b70*/  IMAD.MOV.U32 R5, RZ, RZ, 0x50 ;  /* 0x00000050ff057424 */ /* 0x000fe200078e00ff */
[----:B------:R-:W-:Y:S01]  /*3b80*/  UMOV UR53, 0xc0004010 ;  /* 0xc000401000357882 */ /* 0x000fe20000000000 */
[----:B------:R-:W-:Y:S01]  /*3b90*/  R2UR UR11, R6 ;  /* 0x00000000060b72ca */ /* 0x000fe200000e0000 */
[----:B------:R-:W-:Y:S01]  /*3ba0*/  UIADD3 UR52, UPT, UPT, UR42, 0x40, URZ ;  /* 0x000000402a347890 */ /* 0x000fe2000fffe0ff */
[----:B------:R-:W-:Y:S01]  /*3bb0*/  IMAD.MOV.U32 R4, RZ, RZ, 0x100 ;  /* 0x00000100ff047424 */ /* 0x000fe200078e00ff */
[----:B------:R-:W-:Y:S01]  /*3bc0*/  R2UR UR8, R5 ;  /* 0x00000000050872ca */ /* 0x000fe200000e0000 */
[----:B------:R-:W-:Y:S01]  /*3bd0*/  UIADD3 UR50, UPT, UPT, UR42, 0x80, URZ ;  /* 0x000000802a327890 */ /* 0x000fe2000fffe0ff */
[----:B------:R-:W-:Y:S02]  /*3be0*/  UMOV UR51, 0xc0004010 ;  /* 0xc000401000337882 */ /* 0x000fe40000000000 */
[----:B------:R-:W-:Y:S01]  /*3bf0*/  R2UR UR9, R4 ;  /* 0x00000000040972ca */ /* 0x000fe200000e0000 */
[----:B------:R-:W-:Y:S03]  /*3c00*/  @!UPT UIADD3 URZ, UPT, UPT, URZ, URZ, URZ ;  /* 0x000000fffffff290 */ /* 0x000fe6000fffe0ff */
[----:B---3--:R-:W-:Y:S11]  /*3c10*/  @!P0 BRA `(.L_x_43) ;  /* 0x000000a800308947 */ /* 0x008ff60003800000 */
.L_x_112:
[----:B------:R3:W-:Y:S01]  /*3c20*/  UTCQMMA.2CTA tmem[UR12], gdesc[UR42], tmem[UR13], tmem[UR44], idesc[UR45], UP0 ;  /* 0x00ff2c2a0c0079ea */ /* 0x0007e2000820030d */
[----:B------:R4:W-:Y:S01]  /*3c30*/  UTCQMMA.2CTA tmem[UR10], gdesc[UR52], tmem[UR11], tmem[UR40], idesc[UR41], UPT ;  /* 0x00ff28340a0079ea */ /* 0x0009e2000ba0030b */
[----:B------:R5:W-:Y:S01]  /*3c40*/  UTCQMMA.2CTA tmem[UR8], gdesc[UR50], tmem[UR9], tmem[UR38], idesc[UR39], UPT ;  /* 0x00ff2632080079ea */ /* 0x000be2000ba00309 */
[----:B------:R-:W2:Y:S01]  /*3c50*/  SYNCS.PHASECHK.TRANS64.TRYWAIT P0, [UR18+0x360], R7 ;  /* 0x00036007ff0075a7 */ /* 0x000ea20008001112 */
[----:B------:R-:W-:Y:S01]  /*3c60*/  UIADD3 UR24, UPT, UPT, UR24, 0x1, URZ ;  /* 0x0000000118187890 */ /* 0x000fe2000fffe0ff */
[----:B------:R-:W-:Y:S01]  /*3c70*/  IMAD.MOV.U32 R5, RZ, RZ, 0x58 ;  /* 0x00000058ff057424 */ /* 0x000fe200078e00ff */
[----:B------:R-:W-:Y:S01]  /*3c80*/  UIADD3 UR19, UPT, UPT, UR19, 0x1b0, URZ ;  /* 0x000001b013137890 */ /* 0x000fe2000fffe0ff */
[----:B--2---:R-:W-:Y:S01]  /*3c90*/  IMAD.MOV.U32 R4, RZ, RZ, 0x100 ;  /* 0x00000100ff047424 */ /* 0x004fe200078e00ff */
[----:B------:R-:W-:Y:S02]  /*3ca0*/  UISETP.NE.AND UP0, UPT, UR24, 0x34, UPT ;  /* 0x000000341800788c */ /* 0x000fe4000bf05270 */
[----:B------:R-:W-:Y:S02]  /*3cb0*/  R2UR UR21, R5 ;  /* 0x00000000051572ca */ /* 0x000fe400000e0000 */
[----:B------:R-:W-:Y:S02]  /*3cc0*/  USEL UR24, UR24, URZ, UP0 ;  /* 0x000000ff18187287 */ /* 0x000fe40008000000 */
[----:B---3--:R-:W-:Y:S01]  /*3cd0*/  UIADD3 UR42, UPT, UPT, UR42, 0xc0, URZ ;  /* 0x000000c02a2a7890 */ /* 0x008fe2000fffe0ff */
[----:B------:R-:W-:Y:S01]  /*3ce0*/  R2UR UR12, R4 ;  /* 0x00000000040c72ca */ /* 0x000fe200000e0000 */
[----:B----4-:R-:W-:Y:S02]  /*3cf0*/  USEL UR10, URZ, 0x1, UP0 ;  /* 0x00000001ff0a7887 */ /* 0x010fe40008000000 */
[----:B-----5:R-:W-:Y:S04]  /*3d00*/  ULEA UR8, UR24, UR18, 0x3 ;  /* 0x0000001218087291 */ /* 0x020fe8000f8e18ff */
[----:B------:R-:W-:Y:S01]  /*3d10*/  LOP3.LUT R8, R8, UR10, RZ, 0x3c, !PT ;  /* 0x0000000a08087c12 */ /* 0x000fe2000f8e3cff */
[----:B------:R-:W-:Y:S07]  /*3d20*/  @!P0 BRA `(.L_x_44) ;  /* 0x000000a800088947 */ /* 0x000fee0003800000 */
.L_x_114:
[----:B--2---:R-:W-:Y:S01]  /*3d30*/  SHF.L.U32 R7, R8, 0x1f, RZ ;  /* 0x0000001f08077819 */ /* 0x004fe200000006ff */
[----:B------:R-:W-:Y:S02]  /*3d40*/  UMOV UR43, 0xc0004010 ;  /* 0xc0004010002b7882 */ /* 0x000fe40000000000 */
[----:B------:R2:W-:Y:S01]  /*3d50*/  UTCQMMA.2CTA tmem[UR21], gdesc[UR42], tmem[UR12], tmem[UR34], idesc[UR35], UPT ;  /* 0x00ff222a150079ea */ /* 0x0005e2000ba0030c */
[----:B------:R2:W-:Y:S01]  /*3d60*/  UTCBAR.2CTA.MULTICAST [UR19], URZ, UR17 ;  /* 0x000000ff130073e9 */ /* 0x0005e20008200811 */
[----:B------:R-:W3:Y:S02]  /*3d70*/  SYNCS.PHASECHK.TRANS64.TRYWAIT P0, [UR8+0x10], R7 ;  /* 0x00001007ff0075a7 */ /* 0x000ee40008001108 */
[----:B--23--:R-:W-:Y:S05]  /*3d80*/  @!P0 BRA `(.L_x_45) ;  /* 0x000000a8000c8947 */ /* 0x00cfea0003800000 */
.L_x_116:
[----:B------:R-:W-:Y:S01]  /*3d90*/  ULEA UR11, UR24, UR18, 0xc ;  /* 0x00000012180b7291 */ /* 0x000fe2000f8e60ff */
[----:B------:R-:W-:Y:S01]  /*3da0*/  R2UR UR10, R3 ;  /* 0x00000000030a72ca */ /* 0x000fe200000e0000 */
[----:B------:R-:W-:Y:S01]  /*3db0*/  UIADD3 UR12, UPT, UPT, UR8, 0x1b0, URZ ;  /* 0x000001b0080c7890 */ /* 0x000fe2000fffe0ff */
[----:B------:R-:W-:Y:S01]  /*3dc0*/  R2UR UR9, R2 ;  /* 0x00000000020972ca */ /* 0x000fe200000e0000 */
[----:B------:R-:W-:Y:S01]  /*3dd0*/  UIADD3 UR11, UPT, UPT, UR11, 0x4800, URZ ;  /* 0x000048000b0b7890 */ /* 0x000fe2000fffe0ff */
[----:B------:R-:W-:Y:S01]  /*3de0*/  LOP3.LUT R9, R9, 0x1, RZ, 0x3c, !PT ;  /* 0x0000000109097812 */ /* 0x000fe200078e3cff */
[----:B------:R-:W-:Y:S02]  /*3df0*/  UIADD3 UR24, UPT, UPT, UR24, 0x1, URZ ;  /* 0x0000000118187890 */ /* 0x000fe4000fffe0ff */
[----:B------:R-:W-:Y:S02]  /*3e00*/  USHF.R.U32.HI UR11, URZ, 0x4, UR11 ;  /* 0x00000004ff0b7899 */ /* 0x000fe4000801160b */
[----:B------:R-:W-:Y:S02]  /*3e10*/  UISETP.NE.AND UP0, UPT, UR24, 0x34, UPT ;  /* 0x000000341800788c */ /* 0x000fe4000bf05270 */
[----:B------:R-:W-:Y:S02]  /*3e20*/  ULOP3.LUT UR11, UR11, 0x3fc0, URZ, 0xc0, !UPT ;  /* 0x00003fc00b0b7892 */ /* 0x000fe4000f8ec0ff */
[----:B------:R-:W-:Y:S02]  /*3e30*/  UIADD3 UR20, UPT, UPT, UR20, 0x1, URZ ;  /* 0x0000000114147890 */ /* 0x000fe4000fffe0ff */
[----:B------:R-:W-:Y:S02]  /*3e40*/  ULOP3.LUT UR50, UR11, 0x10000, URZ, 0xfc, !UPT ;  /* 0x000100000b327892 */ /* 0x000fe4000f8efcff */
[----:B------:R-:W-:Y:S02]  /*3e50*/  UIADD3 UR11, UPT, UPT, UR18, 0x350, URZ ;  /* 0x00000350120b7890 */ /* 0x000fe4000fffe0ff */
[----:B------:R-:W-:Y:S02]  /*3e60*/  UIADD3 UR42, UPT, UPT, UR50, 0x2, URZ ;  /* 0x00000002322a7890 */ /* 0x000fe4000fffe0ff */
[----:B------:R-:W-:Y:S02]  /*3e70*/  USEL UR13, URZ, 0x1, UP0 ;  /* 0x00000001ff0d7887 */ /* 0x000fe40008000000 */
[----:B------:R-:W-:Y:S02]  /*3e80*/  USEL UR24, UR24, URZ, UP0 ;  /* 0x000000ff18187287 */ /* 0x000fe40008000000 */
[----:B------:R-:W-:Y:S01]  /*3e90*/  UISETP.NE.AND UP0, UPT, UR20, -0x1, UPT ;  /* 0xffffffff1400788c */ /* 0x000fe2000bf05270 */
[----:B------:R-:W-:Y:S01]  /*3ea0*/  UMOV UR51, 0x80004020 ;  /* 0x8000402000337882 */ /* 0x000fe20000000000 */
[----:B------:R-:W-:Y:S01]  /*3eb0*/  UMOV UR43, 0x80004020 ;  /* 0x80004020002b7882 */ /* 0x000fe20000000000 */
[----:B------:R4:W-:Y:S01]  /*3ec0*/  UTCQMMA.2CTA gdesc[UR48], gdesc[UR50], tmem[UR10], tmem[UR28], idesc[UR29], !UPT ;  /* 0x00ff1c32300075ea */ /* 0x0009e2000fa0030a */
[----:B------:R-:W-:Y:S01]  /*3ed0*/  UMOV UR8, 0x3 ;  /* 0x0000000300087882 */ /* 0x000fe20000000000 */
[----:B------:R4:W-:Y:S01]  /*3ee0*/  UTCQMMA.2CTA gdesc[UR46], gdesc[UR42], tmem[UR9], tmem[UR26], idesc[UR27], UPT ;  /* 0x00ff1a2a2e0075ea */ /* 0x0009e2000ba00309 */
[----:B------:R4:W-:Y:S01]  /*3ef0*/  UTCBAR.2CTA.MULTICAST [UR11], URZ, UR8 ;  /* 0x000000ff0b0073e9 */ /* 0x0009e20008200808 */
[----:B------:R-:W-:Y:S01]  /*3f00*/  LOP3.LUT R8, R8, UR13, RZ, 0x3c, !PT ;  /* 0x0000000d08087c12 */ /* 0x000fe2000f8e3cff */
[----:B------:R4:W-:Y:S01]  /*3f10*/  UTCBAR.2CTA.MULTICAST [UR12], URZ, UR16 ;  /* 0x000000ff0c0073e9 */ /* 0x0009e20008200810 */
[----:B------:R-:W-:Y:S01]  /*3f20*/  UMOV UR21, 0x1 ;  /* 0x0000000100157882 */ /* 0x000fe20000000000 */
[----:B------:R-:W-:Y:S05]  /*3f30*/  BRA.U UP0, `(.L_x_46) ;  /* 0xfffffff900c07547 */ /* 0x000fea000b83ffff */
.L_x_41:
[----:B---34-:R-:W-:Y:S01]  /*3f40*/  UIADD3 UR10, UPT, UPT, UR18, 0x8, URZ ;  /* 0x00000008120a7890 */ /* 0x018fe2000fffe0ff */
[----:B------:R-:W-:Y:S01]  /*3f50*/  SHF.L.U32 R8, R8, 0x1f, RZ ;  /* 0x0000001f08087819 */ /* 0x000fe200000006ff */
[----:B------:R-:W-:Y:S01]  /*3f60*/  ULOP3.LUT UR9, UR36, 0xffff, URZ, 0xc0, !UPT ;  /* 0x0000ffff24097892 */ /* 0x000fe2000f8ec0ff */
[----:B------:R-:W-:Y:S01]  /*3f70*/  SHF.L.U32 R6, R9, 0x1f, RZ ;  /* 0x0000001f09067819 */ /* 0x000fe200000006ff */
[----:B------:R-:W-:-:S07]  /*3f80*/  ULEA UR8, UR24, UR18, 0x3 ;  /* 0x0000001218087291 */ /* 0x000fce000f8e18ff */
[----:B------:R3:W-:Y:S02]  /*3f90*/  UTCBAR.2CTA.MULTICAST [UR10], URZ, UR9 ;  /* 0x000000ff0a0073e9 */ /* 0x0007e40008200809 */
[----:B------:R-:W4:Y:S02]  /*3fa0*/  SYNCS.PHASECHK.TRANS64.TRYWAIT P0, [UR8+0x10], R8 ;  /* 0x00001008ff0075a7 */ /* 0x000f240008001108 */
[----:B---34-:R-:W-:Y:S05]  /*3fb0*/  @!P0 BRA `(.L_x_47) ;  /* 0x000000a4009c8947 */ /* 0x018fea0003800000 */
.L_x_118:
[----:B------:R-:W3:Y:S01]  /*3fc0*/  SYNCS.PHASECHK.TRANS64.TRYWAIT P0, [UR18+0x358], R6 ;  /* 0x00035806ff0075a7 */ /* 0x000ee20008001112 */
[----:B--2---:R-:W-:Y:S01]  /*3fd0*/  IMAD.MOV.U32 R2, RZ, RZ, 0x40 ;  /* 0x00000040ff027424 */ /* 0x004fe200078e00ff */
[----:B------:R-:W-:Y:S01]  /*3fe0*/  ULEA UR20, UR24, UR18, 0xc ;  /* 0x0000001218147291 */ /* 0x000fe2000f8e60ff */
[----:B------:R-:W-:Y:S01]  /*3ff0*/  IMAD.MOV.U32 R3, RZ, RZ, 0x100 ;  /* 0x00000100ff037424 */ /* 0x000fe200078e00ff */
[----:B------:R-:W-:Y:S01]  /*4000*/  UISETP.NE.U32.AND UP0, UPT, UR21, URZ, UPT ;  /* 0x000000ff1500728c */ /* 0x000fe2000bf05070 */
[----:B------:R-:W-:Y:S01]  /*4010*/  IMAD.MOV.U32 R4, RZ, RZ, 0x100 ;  /* 0x00000100ff047424 */ /* 0x000fe200078e00ff */
[----:B------:R-:W-:Y:S01]  /*4020*/  R2UR UR13, R2 ;  /* 0x00000000020d72ca */ /* 0x000fe200000e0000 */
[----:B------:R-:W-:Y:S01]  /*4030*/  UIADD3 UR20, UPT, UPT, UR20, 0x4800, URZ ;  /* 0x0000480014147890 */ /* 0x000fe2000fffe0ff */
[----:B------:R-:W-:Y:S01]  /*4040*/  IMAD.MOV.U32 R2, RZ, RZ, 0x48 ;  /* 0x00000048ff027424 */ /* 0x000fe200078e00ff */
[----:B------:R-:W-:Y:S01]  /*4050*/  R2UR UR16, R3 ;  /* 0x00000000031072ca */ /* 0x000fe200000e0000 */
[----:B------:R-:W-:Y:S01]  /*4060*/  IMAD.MOV.U32 R3, RZ, RZ, 0x50 ;  /* 0x00000050ff037424 */ /* 0x000fe200078e00ff */
[----:B------:R-:W-:Y:S01]  /*4070*/  USHF.R.U32.HI UR20, URZ, 0x4, UR20 ;  /* 0x00000004ff147899 */ /* 0x000fe20008011614 */
[----:B------:R-:W-:Y:S01]  /*4080*/  R2UR UR12, R4 ;  /* 0x00000000040c72ca */ /* 0x000fe200000e0000 */
[----:B------:R-:W-:Y:S01]  /*4090*/  UMOV UR38, 0x0 ;  /* 0x0000000000267882 */ /* 0x000fe20000000000 */
[----:B------:R-:W-:Y:S01]  /*40a0*/  R2UR UR11, R2 ;  /* 0x00000000020b72ca */ /* 0x000fe200000e0000 */
[----:B------:R-:W-:Y:S01]  /*40b0*/  IMAD.MOV.U32 R2, RZ, RZ, 0x100 ;  /* 0x00000100ff027424 */ /* 0x000fe200078e00ff */
[----:B------:R-:W-:Y:S01]  /*40c0*/  ULOP3.LUT UR20, UR20, 0x3fc0, URZ, 0xc0, !UPT ;  /* 0x00003fc014147892 */ /* 0x000fe2000f8ec0ff */
[----:B------:R-:W2:Y:S01]  /*40d0*/  S2UR UR17, SR_CgaCtaId ;  /* 0x00000000001179c3 */ /* 0x000ea20000008800 */
[----:B------:R-:W-:Y:S01]  /*40e0*/  R2UR UR9, R3 ;  /* 0x00000000030972ca */ /* 0x000fe200000e0000 */
[----:B------:R-:W-:Y:S01]  /*40f0*/  UMOV UR39, 0x10110010 ;  /* 0x1011001000277882 */ /* 0x000fe20000000000 */
[----:B------:R-:W-:Y:S01]  /*4100*/  R2UR UR10, R2 ;  /* 0x00000000020a72ca */ /* 0x000fe200000e0000 */
[----:B------:R-:W-:-:S02]  /*4110*/  UIADD3 UR26, UPT, UPT, UR20, 0x40, URZ ;  /* 0x00000040141a7890 */ /* 0x000fc4000fffe0ff */
[----:B------:R-:W-:Y:S01]  /*4120*/  UIADD3 UR24, UPT, UPT, UR20, 0x80, URZ ;  /* 0x0000008014187890 */ /* 0x000fe2000fffe0ff */
[----:B------:R-:W-:Y:S01]  /*4130*/  UMOV UR19, 0x400 ;  /* 0x0000040000137882 */ /* 0x000fe20000000000 */
[----:B--23--:R-:W-:Y:S10]  /*4140*/  @!P0 BRA `(.L_x_48) ;  /* 0x000000a400548947 */ /* 0x00cff40003800000 */
.L_x_120:
[----:B------:R-:W-:Y:S01]  /*4150*/  ULEA UR18, UR17, UR19, 0x18 ;  /* 0x0000001311127291 */ /* 0x000fe2000f8ec0ff */
[----:B------:R-:W-:Y:S01]  /*4160*/  IMAD.MOV.U32 R3, RZ, RZ, 0x58 ;  /* 0x00000058ff037424 */ /* 0x000fe200078e00ff */
[----:B------:R-:W-:Y:S01]  /*4170*/  UMOV UR21, 0xc0004010 ;  /* 0xc000401000157882 */ /* 0x000fe20000000000 */
[----:B------:R-:W-:Y:S01]  /*4180*/  UMOV UR34, 0x0 ;  /* 0x0000000000227882 */ /* 0x000fe20000000000 */
[----:B------:R-:W-:Y:S01]  /*4190*/  UMOV UR35, 0x10110010 ;  /* 0x1011001000237882 */ /* 0x000fe20000000000 */
[----:B------:R-:W-:Y:S01]  /*41a0*/  UMOV UR27, 0xc0004010 ;  /* 0xc0004010001b7882 */ /* 0x000fe20000000000 */
[----:B------:R-:W-:Y:S01]  /*41b0*/  UMOV UR28, 0x0 ;  /* 0x00000000001c7882 */ /* 0x000fe20000000000 */
[----:B------:R-:W-:Y:S01]  /*41c0*/  UMOV UR29, 0x10110010 ;  /* 0x10110010001d7882 */ /* 0x000fe20000000000 */
[----:B------:R-:W-:Y:S01]  /*41d0*/  UMOV UR25, 0xc0004010 ;  /* 0xc000401000197882 */ /* 0x000fe20000000000 */
[----:B------:R3:W-:Y:S01]  /*41e0*/  UTCQMMA.2CTA tmem[UR13], gdesc[UR20], tmem[UR16], tmem[UR38], idesc[UR39], UP0 ;  /* 0x00ff26140d0079ea */ /* 0x0007e20008200310 */
[----:B------:R4:W-:Y:S01]  /*41f0*/  UTCQMMA.2CTA tmem[UR11], gdesc[UR26], tmem[UR12], tmem[UR34], idesc[UR35], UPT ;  /* 0x00ff221a0b0079ea */ /* 0x0009e2000ba0030c */
[----:B------:R4:W-:Y:S01]  /*4200*/  UTCQMMA.2CTA tmem[UR9], gdesc[UR24], tmem[UR10], tmem[UR28], idesc[UR29], UPT ;  /* 0x00ff1c18090079ea */ /* 0x0009e2000ba0030a */
[----:B------:R-:W5:Y:S01]  /*4210*/  SYNCS.PHASECHK.TRANS64.TRYWAIT P0, [UR18+0x360], R6 ;  /* 0x00036006ff0075a7 */ /* 0x000f620008001112 */
[----:B--2---:R-:W-:Y:S01]  /*4220*/  IMAD.MOV.U32 R2, RZ, RZ, 0x100 ;  /* 0x00000100ff027424 */ /* 0x004fe200078e00ff */
[----:B------:R-:W-:Y:S01]  /*4230*/  ULOP3.LUT UR37, UR36, 0xffff, URZ, 0xc0, !UPT ;  /* 0x0000ffff24257892 */ /* 0x000fe2000f8ec0ff */
[----:B------:R-:W-:Y:S01]  /*4240*/  R2UR UR19, R3 ;  /* 0x00000000031372ca */ /* 0x000fe200000e0000 */
[----:B------:R-:W-:-:S02]  /*4250*/  UIADD3 UR8, UPT, UPT, UR8, 0x1b0, URZ ;  /* 0x000001b008087890 */ /* 0x000fc4000fffe0ff */
[----:B------:R-:W-:Y:S01]  /*4260*/  R2UR UR36, R2 ;  /* 0x00000000022472ca */ /* 0x000fe200000e0000 */
[----:B------:R-:W-:Y:S02]  /*4270*/  UIADD3 UR40, UPT, UPT, UR20, 0xc0, URZ ;  /* 0x000000c014287890 */ /* 0x000fe4000fffe0ff */
[----:B---3--:R-:W-:Y:S01]  /*4280*/  UIADD3 UR13, UPT, UPT, UR18, 0x370, URZ ;  /* 0x00000370120d7890 */ /* 0x008fe2000fffe0ff */
[----:B----45:R-:W-:Y:S11]  /*4290*/  @!P0 BRA `(.L_x_49) ;  /* 0x000000a4001c8947 */ /* 0x030ff60003800000 */
.L_x_122:
[----:B------:R-:W-:Y:S01]  /*42a0*/  UMOV UR10, 0x0 ;  /* 0x00000000000a7882 */ /* 0x000fe20000000000 */
[----:B------:R-:W-:Y:S01]  /*42b0*/  UMOV UR11, 0x10110010 ;  /* 0x10110010000b7882 */ /* 0x000fe20000000000 */
[----:B------:R-:W-:Y:S01]  /*42c0*/  UMOV UR41, 0xc0004010 ;  /* 0xc000401000297882 */ /* 0x000fe20000000000 */
[----:B------:R-:W-:Y:S01]  /*42d0*/  UMOV UR9, 0x3 ;  /* 0x0000000300097882 */ /* 0x000fe20000000000 */
[----:B------:R3:W-:Y:S01]  /*42e0*/  UTCQMMA.2CTA tmem[UR19], gdesc[UR40], tmem[UR36], tmem[UR10], idesc[UR11], UPT ;  /* 0x00ff0a28130079ea */ /* 0x0007e2000ba00324 */
[----:B------:R3:W-:Y:S01]  /*42f0*/  UTCBAR.2CTA.MULTICAST [UR13], URZ, UR9 ;  /* 0x000000ff0d0073e9 */ /* 0x0007e20008200809 */
[----:B------:R3:W-:Y:S01]  /*4300*/  UTCBAR.2CTA.MULTICAST [UR8], URZ, UR37 ;  /* 0x000000ff080073e9 */ /* 0x0007e20008200825 */
[----:B------:R-:W-:Y:S01]  /*4310*/  NOP ;  /* 0x0000000000007918 */ /* 0x000fe20000000000 */
.L_x_38:
[----:B------:R-:W-:Y:S01]  /*4320*/  ELECT P0, URZ, PT ;  /* 0x0000000000ff782f */ /* 0x000fe20003800000 */
[----:B------:R-:W-:Y:S01]  /*4330*/  IMAD.MOV.U32 R3, RZ, RZ, 0x1 ;  /* 0x00000001ff037424 */ /* 0x000fe200078e00ff */
[----:B---3--:R-:W-:Y:S01]  /*4340*/  UMOV UR9, 0x40 ;  /* 0x0000004000097882 */ /* 0x008fe20000000000 */
[----:B------:R-:W-:Y:S01]  /*4350*/  ULOP3.LUT UR8, UR17, 0x1, URZ, 0x3c, !UPT ;  /* 0x0000000111087892 */ /* 0x000fe2000f8e3cff */
[----:B--2---:R-:W-:Y:S01]  /*4360*/  HFMA2 R2, -RZ, RZ, 0, 5.9604644775390625e-08 ;  /* 0x00000001ff027431 */ /* 0x004fe200000001ff */
[----:B------:R-:W-:Y:S01]  /*4370*/  ULEA UR9, UR17, UR9, 0x18 ;  /* 0x0000000911097291 */ /* 0x000fe2000f8ec0ff */
[----:B------:R-:W-:Y:S01]  /*4380*/  UVIRTCOUNT.DEALLOC.SMPOOL 0x80 ;  /* 0x000000800000784c */ /* 0x000fe20000000000 */
[----:B------:R-:W-:-:S04]  /*4390*/  UIADD3 UR10, UPT, UPT, UR18, 0x3c0, URZ ;  /* 0x000003c0120a7890 */ /* 0x000fc8000fffe0ff */
[----:B------:R-:W-:-:S03]  /*43a0*/  UPRMT UR8, UR8, 0x654, UR10 ;  /* 0x0000065408087896 */ /* 0x000fc6000800000a */
[----:B------:R2:W-:Y:S01]  /*43b0*/  @P0 STS.U8 [UR9], R3 ;  /* 0x00000003ff000988 */ /* 0x0005e20008000009 */
[----:B------:R-:W-:Y:S06]  /*43c0*/  BAR.SYNC.DEFER_BLOCKING 0x2, 0x120 ;  /* 0x0084800000007b1d */ /* 0x000fec0000010000 */
[----:B------:R2:W-:Y:S01]  /*43d0*/  SYNCS.ARRIVE.TRANS64.RED.ART0 RZ, [UR8], R2 ;  /* 0x00000002ffff79a7 */ /* 0x0005e20008500408 */
[----:B------:R-:W3:Y:S02]  /*43e0*/  SYNCS.PHASECHK.TRANS64.TRYWAIT P0, [UR18+0x3c0], RZ ;  /* 0x0003c0ffff0075a7 */ /* 0x000ee40008001112 */
[----:B--23--:R-:W-:Y:S05]  /*43f0*/  @!P0 BRA `(.L_x_50) ;  /* 0x000000a000e08947 */ /* 0x00cfea0003800000 */
.L_x_124:
[----:B------:R-:W-:Y:S01]  /*4400*/  NOP ;  /* 0x0000000000007918 */ /* 0x000fe20000000000 */
[----:B------:R-:W-:Y:S01]  /*4410*/  UMOV UR8, 0x50 ;  /* 0x0000005000087882 */ /* 0x000fe20000000000 */
[----:B-1----:R-:W-:Y:S01]  /*4420*/  LOP3.LUT R6, R10, 0xffff, RZ, 0xc0, !PT ;  /* 0x0000ffff0a067812 */ /* 0x002fe200078ec0ff */
[----:B------:R-:W-:Y:S01]  /*4430*/  ULEA UR17, UR17, UR8, 0x18 ;  /* 0x0000000811117291 */ /* 0x000fe2000f8ec0ff */
[----:B------:R-:W-:Y:S02]  /*4440*/  IMAD.MOV.U32 R4, RZ, RZ, 0xffff ;  /* 0x0000ffffff047424 */ /* 0x000fe400078e00ff */
[----:B------:R-:W-:-:S04]  /*4450*/  SHF.R.U32.HI R6, RZ, 0x5, R6 ;  /* 0x00000005ff067819 */ /* 0x000fc80000011606 */
[----:B------:R-:W-:Y:S01]  /*4460*/  SHF.L.U32 R4, R4, R6, RZ ;  /* 0x0000000604047219 */ /* 0x000fe200000006ff */
[----:B------:R-:W-:Y:S01]  /*4470*/  VIADD R5, R6, 0x10 ;  /* 0x0000001006057836 */ /* 0x000fe20000000000 */
[----:B--2---:R-:W1:Y:S04]  /*4480*/  LDS R3, [UR17] ;  /* 0x00000011ff037984 */ /* 0x004e680008000800 */
[----:B------:R-:W-:-:S04]  /*4490*/  SHF.L.U32 R5, R2, R5, RZ ;  /* 0x0000000502057219 */ /* 0x000fc800000006ff */
[----:B------:R-:W-:-:S04]  /*44a0*/  LOP3.LUT R5, R5, R4, RZ, 0xfc, !PT ;  /* 0x0000000405057212 */ /* 0x000fc800078efcff */
[C---:B------:R-:W-:Y:S02]  /*44b0*/  LOP3.LUT R4, R5.reuse, 0xffff, RZ, 0xc0, !PT ;  /* 0x0000ffff05047812 */ /* 0x040fe400078ec0ff */
[----:B-1----:R-:W-:-:S04]  /*44c0*/  LOP3.LUT R2, R5, 0xffff, R3, 0x80, !PT ;  /* 0x0000ffff05027812 */ /* 0x002fc800078e8003 */
[----:B------:R-:W-:-:S13]  /*44d0*/  ISETP.NE.AND P0, PT, R2, R4, PT ;  /* 0x000000040200720c */ /* 0x000fda0003f05270 */
[----:B------:R-:W-:Y:S05]  /*44e0*/  @P0 BRA `(.L_x_51) ;  /* 0x0000000000500947 */ /* 0x000fea0003800000 */
[----:B------:R-:W-:Y:S02]  /*44f0*/  SHF.R.U32.HI R2, RZ, 0x10, R3 ;  /* 0x00000010ff027819 */ /* 0x000fe40000011603 */
[----:B------:R-:W-:-:S04]  /*4500*/  SHF.R.U32.HI R3, RZ, 0x10, R5 ;  /* 0x00000010ff037819 */ /* 0x000fc80000011605 */
[----:B------:R-:W-:-:S04]  /*4510*/  LOP3.LUT R2, R2, R3, RZ, 0xc0, !PT ;  /* 0x0000000302027212 */ /* 0x000fc800078ec0ff */
[----:B------:R-:W-:-:S13]  /*4520*/  ISETP.NE.AND P0, PT, R2, R3, PT ;  /* 0x000000030200720c */ /* 0x000fda0003f05270 */
[----:B------:R-:W-:Y:S05]  /*4530*/  @P0 BRA `(.L_x_52) ;  /* 0x0000000000300947 */ /* 0x000fea0003800000 */
[----:B------:R-:W-:Y:S01]  /*4540*/  R2UR UR10, R5 ;  /* 0x00000000050a72ca */ /* 0x000fe200000e0000 */
[----:B------:R-:W1:Y:S01]  /*4550*/  S2R R3, SR_LANEID ;  /* 0x0000000000037919 */ /* 0x000e620000000000 */
[----:B------:R-:W-:Y:S02]  /*4560*/  VOTEU.ANY UR9, UPT, PT ;  /* 0x0000000000097886 */ /* 0x000fe400038e0100 */
[----:B------:R-:W-:-:S09]  /*4570*/  UFLO.U32 UR9, UR9 ;  /* 0x00000009000972bd */ /* 0x000fd200080e0000 */
[----:B------:R-:W-:-:S06]  /*4580*/  ULOP3.LUT UR10, URZ, UR10, URZ, 0x33, !UPT ;  /* 0x0000000aff0a7292 */ /* 0x000fcc000f8e33ff */
[----:B------:R-:W-:-:S04]  /*4590*/  IMAD.U32 R2, RZ, RZ, UR10 ;  /* 0x0000000aff027e24 */ /* 0x000fc8000f8e00ff */
[----:B------:R-:W2:Y:S02]  /*45a0*/  REDUX UR8, R2 ;  /* 0x00000000020873c4 */ /* 0x000ea40000000000 */
[----:B------:R3:W-:Y:S01]  /*45b0*/  UTCATOMSWS.AND URZ, UR10 ;  /* 0x0000000a00ff79e3 */ /* 0x0007e20008000000 */
[----:B-1----:R-:W-:Y:S01]  /*45c0*/  ISETP.EQ.U32.AND P0, PT, R3, UR9, PT ;  /* 0x0000000903007c0c */ /* 0x002fe2000bf02070 */
[----:B--2---:R-:W-:-:S12]  /*45d0*/  IMAD.U32 R2, RZ, RZ, UR8 ;  /* 0x00000008ff027e24 */ /* 0x004fd8000f8e00ff */
[----:B------:R3:W-:Y:S01]  /*45e0*/  @P0 ATOMS.AND RZ, [UR17], R2 ;  /* 0x00000002ffff098c */ /* 0x0007e2000a800011 */
[----:B------:R-:W-:Y:S05]  /*45f0*/  BRA `(.L_x_53) ;  /* 0x0000000000147947 */ /* 0x000fea0003800000 */
.L_x_52:
[----:B------:R-:W-:Y:S02]  /*4600*/  MOV R2, 0x4620 ;  /* 0x0000462000027802 */ /* 0x000fe40000000f00 */
[----:B------:R-:W-:Y:S05]  /*4610*/  CALL.REL.NOINC `($__internal_0_$__cuda_sm10x_tcgen05_guardrail_trap_col_being_dealloced_not_returned_by_alloc) ;  /* 0x000000a400c07944 */ /* 0x000fea0003c00000 */
[----:B------:R-:W-:Y:S05]  /*4620*/  BRA `(.L_x_53) ;  /* 0x0000000000087947 */ /* 0x000fea0003800000 */
.L_x_51:
[----:B------:R-:W-:Y:S02]  /*4630*/  MOV R2, 0x4650 ;  /* 0x0000465000027802 */ /* 0x000fe40000000f00 */
[----:B------:R-:W-:Y:S05]  /*4640*/  CALL.REL.NOINC `($__internal_2_$__cuda_sm10x_tcgen05_guardrail_trap_unallocated_columns_being_dealloced) ;  /* 0x000000a400cc7944 */ /* 0x000fea0003c00000 */
.L_x_53:
[----:B------:R-:W-:Y:S01]  /*4650*/  NOP ;  /* 0x0000000000007918 */ /* 0x000fe20000000000 */
[----:B------:R-:W-:Y:S05]  /*4660*/  BRA `(.L_x_54) ;  /* 0x0000000000047947 */ /* 0x000fea0003800000 */
.L_x_9:
[----:B------:R-:W-:Y:S01]  /*4670*/  NOP ;  /* 0x0000000000007918 */ /* 0x000fe20000000000 */
.L_x_54:
[----:B------:R-:W-:Y:S02]  /*4680*/  UISETP.NE.AND UP1, UPT, UR32, 0xc, UPT ;  /* 0x0000000c2000788c */ /* 0x000fe4000bf25270 */
[----:B------:R-:W-:-:S07]  /*4690*/  UISETP.NE.AND UP0, UPT, UR32, 0xd, UPT ;  /* 0x0000000d2000788c */ /* 0x000fce000bf05270 */
[----:B------:R-:W-:Y:S05]  /*46a0*/  BRA.U UP1, `(.L_x_55) ;  /* 0x00000001012c7547 */ /* 0x000fea000b800000 */
[----:B------:R-:W1:Y:S01]  /*46b0*/  S2UR UR9, SR_CgaCtaId ;  /* 0x00000000000979c3 */ /* 0x000e620000008800 */
[----:B---3--:R-:W-:Y:S01]  /*46c0*/  UMOV UR10, 0x400 ;  /* 0x00000400000a7882 */ /* 0x008fe20000000000 */
[----:B------:R-:W-:Y:S01]  /*46d0*/  UMOV UR8, 0x20 ;  /* 0x0000002000087882 */ /* 0x000fe20000000000 */
[----:B------:R-:W-:Y:S01]  /*46e0*/  ELECT P0, URZ, PT ;  /* 0x0000000000ff782f */ /* 0x000fe20003800000 */
[----:B-1----:R-:W-:Y:S02]  /*46f0*/  ULEA UR9, UR9, UR10, 0x18 ;  /* 0x0000000a09097291 */ /* 0x002fe4000f8ec0ff */
[----:B------:R-:W-:-:S04]  /*4700*/  UIADD3 UR10, UPT, UPT, -UR8, 0x100000, URZ ;  /* 0x00100000080a7890 */ /* 0x000fc8000fffe1ff */
[----:B------:R-:W-:Y:S02]  /*4710*/  USHF.L.U32 UR11, UR10, 0xb, URZ ;  /* 0x0000000b0a0b7899 */ /* 0x000fe400080006ff */
[----:B------:R-:W-:Y:S01]  /*4720*/  USHF.L.U32 UR10, UR10, 0x1, URZ ;  /* 0x000000010a0a7899 */ /* 0x000fe200080006ff */
[----:B------:R-:W1:Y:S11]  /*4730*/  FENCE.VIEW.ASYNC.S ;  /* 0x00000000000073c6 */ /* 0x000e760000000000 */
[----:B-1----:R1:W3:Y:S01]  /*4740*/  SYNCS.EXCH.64 URZ, [UR9+0x3c0], UR10 ;  /* 0x0003c00a09ff75b2 */ /* 0x0022e20008000100 */
[----:B------:R-:W-:Y:S01]  /*4750*/  NOP ;  /* 0x0000000000007918 */ /* 0x000fe20000000000 */
.L_x_55:
[----:B------:R-:W-:Y:S01]  /*4760*/  NOP ;  /* 0x0000000000007918 */ /* 0x000fe20000000000 */
[----:B------:R-:W-:Y:S05]  /*4770*/  BRA.U UP0, `(.L_x_56) ;  /* 0x0000000100f47547 */ /* 0x000fea000b800000 */
[----:B------:R-:W-:-:S08]  /*4780*/  NOP ;  /* 0x0000000000007918 */ /* 0x000fd00000000000 */
[----:B------:R-:W1:-:S00]  /*4790*/  USETMAXREG.DEALLOC.CTAPOOL 0x50 ;  /* 0x00000050000079c8 */ /* 0x000e4000080e0500 */
[----:B------:R-:W2:Y:S01]  /*47a0*/  LDCU UR8, c[0x0][0x640] ;  /* 0x0000c800ff0877ac */ /* 0x000ea20008000800 */
[----:B-1-3--:R-:W1:Y:S01]  /*47b0*/  LDCU UR10, c[0x0][0x654] ;  /* 0x0000ca80ff0a77ac */ /* 0x00ae620008000800 */
[----:B------:R-:W3:Y:S01]  /*47c0*/  LDCU UR12, c[0x0][0x63c] ;  /* 0x0000c780ff0c77ac */ /* 0x000ee20008000800 */
[----:B------:R-:W4:Y:S01]  /*47d0*/  LDCU UR16, c[0x0][0x628] ;  /* 0x0000c500ff1077ac */ /* 0x000f220008000800 */
[----:B--2---:R-:W-:-:S04]  /*47e0*/  UIMAD.WIDE.U32 UR8, UR31, UR8, URZ ;  /* 0x000000081f0872a5 */ /* 0x004fc8000f8e00ff */
[----:B------:R-:W-:-:S04]  /*47f0*/  UIADD3 UR13, UPT, UPT, -UR9, UR31, URZ ;  /* 0x0000001f090d7290 */ /* 0x000fc8000fffe1ff */
[----:B------:R-:W-:-:S04]  /*4800*/  USHF.R.U32.HI UR13, URZ, UR14, UR13 ;  /* 0x0000000eff0d7299 */ /* 0x000fc8000801160d */
[----:B------:R-:W-:Y:S01]  /*4810*/  UIADD3 UR13, UPT, UPT, UR9, UR13, URZ ;  /* 0x0000000d090d7290 */ /* 0x000fe2000fffe0ff */
[----:B------:R-:W2:Y:S03]  /*4820*/  LDCU.64 UR8, c[0x0][0x630] ;  /* 0x0000c600ff0877ac */ /* 0x000ea60008000a00 */
        /* <DEDUP_REMOVED lines=10> */
[----:B-1----:R-:W-:-:S04]  /*48d0*/  UIMAD.WIDE.U32 UR18, UR12, UR9, URZ ;  /* 0x000000090c1272a5 */ /* 0x002fc8000f8e00ff */
[----:B------:R-:W-:-:S04]  /*48e0*/  UIADD3 UR9, UPT, UPT, UR12, -UR19, URZ ;  /* 0x800000130c097290 */ /* 0x000fc8000fffe0ff */
[----:B------:R-:W-:Y:S01]  /*48f0*/  USHF.R.U32.HI UR9, URZ, UR10, UR9 ;  /* 0x0000000aff097299 */ /* 0x000fe20008011609 */
[----:B------:R-:W1:Y:S03]  /*4900*/  LDCU.64 UR10, c[0x0][0x620] ;  /* 0x0000c400ff0a77ac */ /* 0x000e660008000a00 */
[----:B------:R-:W-:-:S04]  /*4910*/  UIADD3 UR9, UPT, UPT, UR19, UR9, URZ ;  /* 0x0000000913097290 */ /* 0x000fc8000fffe0ff */
[----:B------:R-:W-:-:S04]  /*4920*/  USHF.R.U32.HI UR9, URZ, UR17, UR9 ;  /* 0x00000011ff097299 */ /* 0x000fc80008011609 */
[----:B------:R-:W-:-:S04]  /*4930*/  UIADD3 UR17, UPT, UPT, -UR9, URZ, URZ ;  /* 0x000000ff09117290 */ /* 0x000fc8000fffe1ff */
[----:B--2---:R-:W-:-:S04]  /*4940*/  UIMAD UR8, UR8, UR17, UR12 ;  /* 0x00000011080872a4 */ /* 0x004fc8000f8e020c */
[----:B-1----:R-:W-:-:S04]  /*4950*/  UIMAD UR10, UR13, UR10, UR8 ;  /* 0x0000000a0d0a72a4 */ /* 0x002fc8000f8e0208 */
[----:B----4-:R-:W-:-:S03]  /*4960*/  UIMAD.WIDE.U32 UR12, UR10, UR16, URZ ;  /* 0x000000100a0c72a5 */ /* 0x010fc6000f8e00ff */
[----:B------:R-:W1:Y:S01]  /*4970*/  LDCU UR8, c[0x0][0x60c] ;  /* 0x0000c180ff0877ac */ /* 0x000e620008000800 */
[----:B------:R-:W-:-:S04]  /*4980*/  UIADD3 UR12, UPT, UPT, UR10, -UR13, URZ ;  /* 0x8000000d0a0c7290 */ /* 0x000fc8000fffe0ff */
[----:B------:R-:W-:-:S04]  /*4990*/  USHF.R.U32.HI UR12, URZ, UR30, UR12 ;  /* 0x0000001eff0c7299 */ /* 0x000fc8000801160c */
[----:B------:R-:W-:-:S04]  /*49a0*/  UIADD3 UR12, UPT, UPT, UR13, UR12, URZ ;  /* 0x0000000c0d0c7290 */ /* 0x000fc8000fffe0ff */
[----:B------:R-:W-:Y:S02]  /*49b0*/  USHF.R.U32.HI UR12, URZ, UR23, UR12 ;  /* 0x00000017ff0c7299 */ /* 0x000fe4000801160c */
[----:B-1----:R-:W-:Y:S02]  /*49c0*/  UISETP.GE.AND UP0, UPT, UR31, UR8, UPT ;  /* 0x000000081f00728c */ /* 0x002fe4000bf06270 */
[----:B------:R-:W-:-:S04]  /*49d0*/  UIADD3 UR13, UPT, UPT, -UR12, URZ, URZ ;  /* 0x000000ff0c0d7290 */ /* 0x000fc8000fffe1ff */
[----:B------:R-:W-:-:S03]  /*49e0*/  UIMAD UR11, UR13, UR11, UR10 ;  /* 0x0000000b0d0b72a4 */ /* 0x000fc6000f8e020a */
[----:B------:R-:W-:Y:S09]  /*49f0*/  BRA.U UP0, `(.L_x_56) ;  /* 0x0000000100547547 */ /* 0x000ff2000b800000 */
[----:B------:R-:W1:Y:S01]  /*4a00*/  S2UR UR13, SR_CgaCtaId ;  /* 0x00000000000d79c3 */ /* 0x000e620000008800 */
[----:B------:R-:W-:Y:S01]  /*4a10*/  UMOV UR8, 0x400 ;  /* 0x0000040000087882 */ /* 0x000fe20000000000 */
[----:B------:R-:W2:Y:S01]  /*4a20*/  LDCU UR10, c[0x0][0x614] ;  /* 0x0000c280ff0a77ac */ /* 0x000ea20008000800 */
[----:B------:R-:W3:Y:S01]  /*4a30*/  LDCU.64 UR16, c[0x0][0x348] ;  /* 0x00006900ff1077ac */ /* 0x000ee20008000a00 */
[----:B------:R-:W-:-:S04]  /*4a40*/  ULOP3.LUT UR9, URZ, UR9, URZ, 0x33, !UPT ;  /* 0x00000009ff097292 */ /* 0x000fc8000f8e33ff */
[----:B--2---:R-:W-:-:S03]  /*4a50*/  UIADD3 UR10, UPT, UPT, UR9, UR10, URZ ;  /* 0x0000000a090a7290 */ /* 0x004fc6000fffe0ff */
[----:B------:R-:W-:Y:S01]  /*4a60*/  UMOV UR9, URZ ;  /* 0x000000ff00097c82 */ /* 0x000fe20008000000 */
[----:B-1----:R-:W-:Y:S02]  /*4a70*/  ULEA UR13, UR13, UR8, 0x18 ;  /* 0x000000080d0d7291 */ /* 0x002fe4000f8ec0ff */
[----:B---3--:R-:W-:Y:S02]  /*4a80*/  UIADD3 UR16, UP0, UPT, UR16, 0x200, URZ ;  /* 0x0000020010107890 */ /* 0x008fe4000ff1e0ff */
[----:B------:R-:W-:Y:S02]  /*4a90*/  ULEA UR10, UR10, UR33, 0x1 ;  /* 0x000000210a0a7291 */ /* 0x000fe4000f8e08ff */
[----:B------:R-:W-:Y:S02]  /*4aa0*/  UIADD3.X UR17, UPT, UPT, URZ, UR17, URZ, UP0, !UPT ;  /* 0x00000011ff117290 */ /* 0x000fe400087fe4ff */
[----:B------:R-:W-:Y:S01]  /*4ab0*/  UIADD3 UR8, UPT, UPT, UR13, 0x800, URZ ;  /* 0x000008000d087890 */ /* 0x000fe2000fffe0ff */
[----:B------:R-:W1:Y:S01]  /*4ac0*/  SYNCS.PHASECHK.TRANS64.TRYWAIT P0, [UR13+0x390], RZ ;  /* 0x000390ffff0075a7 */ /* 0x000e62000800110d */
[----:B------:R-:W-:Y:S01]  /*4ad0*/  USHF.L.U32 UR10, UR10, 0x7, URZ ;  /* 0x000000070a0a7899 */ /* 0x000fe200080006ff */
[----:B-1----:R-:W-:Y:S11]  /*4ae0*/  @!P0 BRA `(.L_x_57) ;  /* 0x0000009c003c8947 */ /* 0x002ff60003800000 */
.L_x_126:
[----:B------:R2:W-:Y:S01]  /*4af0*/  UTMASTG.4D [UR8], [UR16], desc[URZ] ;  /* 0x0000ff08100073b5 */ /* 0x0005e20008019000 */
[----:B-1---5:R-:W-:Y:S01]  /*4b00*/  HFMA2 R2, -RZ, RZ, 0, 5.9604644775390625e-08 ;  /* 0x00000001ff027431 */ /* 0x022fe200000001ff */
[----:B------:R0:W-:Y:S01]  /*4b10*/  UTMACMDFLUSH ;  /* 0x00000000000079b7 */ /* 0x0001e20000000000 */
[----:B------:R-:W-:-:S04]  /*4b20*/  DEPBAR.LE SB0, 0x0 ;  /* 0x000080000000791a */ /* 0x000fc80000000000 */
[----:B------:R2:W-:Y:S01]  /*4b30*/  SYNCS.ARRIVE.TRANS64.ART0 RZ, [UR13+0x398], R2 ;  /* 0x00039802ffff79a7 */ /* 0x0005e2000850000d */
[----:B------:R-:W-:Y:S01]  /*4b40*/  NOP ;  /* 0x0000000000007918 */ /* 0x000fe20000000000 */
.L_x_56:
[----:B------:R-:W-:-:S09]  /*4b50*/  UISETP.GT.AND UP0, UPT, UR32, 0x3, UPT ;  /* 0x000000032000788c */ /* 0x000fd2000bf04270 */
[----:B------:R-:W-:Y:S05]  /*4b60*/  BRA.U UP0, `(.L_x_58) ;  /* 0x0000007d001c7547 */ /* 0x000fea000b800000 */
[----:B------:R-:W-:Y:S01]  /*4b70*/  NOP ;  /* 0x0000000000007918 */ /* 0x000fe20000000000 */
.L_x_59:
[----:B------:R-:W-:-:S08]  /*4b80*/  NOP ;  /* 0x0000000000007918 */ /* 0x000fd00000000000 */
[----:B------:R-:W1:Y:S02]  /*4b90*/  USETMAXREG.TRY_ALLOC.CTAPOOL UP0, 0xa8 ;  /* 0x000000a8000079c8 */ /* 0x000e640008000600 */
[----:B-1----:R-:W-:Y:S05]  /*4ba0*/  BRA.U !UP0, `(.L_x_59) ;  /* 0xfffffffd08f47547 */ /* 0x002fea000b83ffff */
[----:B--2---:R-:W1:Y:S01]  /*4bb0*/  LDCU UR8, c[0x0][0x60c] ;  /* 0x0000c180ff0877ac */ /* 0x004e620008000800 */
[----:B------:R-:W-:Y:S01]  /*4bc0*/  UMOV UR9, 0x1 ;  /* 0x0000000100097882 */ /* 0x000fe20000000000 */
[----:B-1----:R-:W-:Y:S01]  /*4bd0*/  UISETP.GE.AND UP0, UPT, UR31, UR8, UPT ;  /* 0x000000081f00728c */ /* 0x002fe2000bf06270 */
[----:B---3--:R-:W-:Y:S08]  /*4be0*/  BAR.SYNC.DEFER_BLOCKING 0x2, 0x120 ;  /* 0x0084800000007b1d */ /* 0x008ff00000010000 */
[----:B------:R-:W-:Y:S05]  /*4bf0*/  BRA.U UP0, `(.L_x_60) ;  /* 0x0000007900d47547 */ /* 0x000fea000b800000 */
[----:B------:R-:W1:Y:S01]  /*4c00*/  S2UR UR8, SR_CgaCtaId ;  /* 0x00000000000879c3 */ /* 0x000e620000008800 */
[----:B------:R-:W-:Y:S01]  /*4c10*/  UMOV UR9, 0x400 ;  /* 0x0000040000097882 */ /* 0x000fe20000000000 */
[----:B----45:R-:W-:Y:S01]  /*4c20*/  HFMA2 R2, -RZ, RZ, -0.0 , 0 ;  /* 0x80000000ff027431 */ /* 0x030fe200000001ff */
[----:B------:R-:W2:Y:S01]  /*4c30*/  LDCU UR12, c[0x0][0x640] ;  /* 0x0000c800ff0c77ac */ /* 0x000ea20008000800 */
[----:B------:R-:W3:Y:S01]  /*4c40*/  LDCU UR10, c[0x0][0x654] ;  /* 0x0000ca80ff0a77ac */ /* 0x000ee20008000800 */
[----:B------:R-:W4:Y:S01]  /*4c50*/  LDCU UR17, c[0x0][0x63c] ;  /* 0x0000c780ff1177ac */ /* 0x000f220008000800 */
[----:B------:R-:W5:Y:S01]  /*4c60*/  LDCU UR18, c[0x0][0x634] ;  /* 0x0000c680ff1277ac */ /* 0x000f620008000800 */
[----:B--2---:R-:W-:Y:S02]  /*4c70*/  UIMAD.WIDE.U32 UR12, UR31, UR12, URZ ;  /* 0x0000000c1f0c72a5 */ /* 0x004fe4000f8e00ff */
[----:B-1----:R-:W-:-:S05]  /*4c80*/  ULEA UR8, UR8, UR9, 0x18 ;  /* 0x0000000908087291 */ /* 0x002fca000f8ec0ff */
[----:B------:R-:W-:Y:S02]  /*4c90*/  UMOV UR11, UR13 ;  /* 0x0000000d000b7c82 */ /* 0x000fe40008000000 */
[----:B------:R-:W-:Y:S02]  /*4ca0*/  UIADD3 UR9, UPT, UPT, -UR11, UR31, URZ ;  /* 0x0000001f0b097290 */ /* 0x000fe4000fffe1ff */
[----:B------:R-:W1:Y:S02]  /*4cb0*/  SYNCS.PHASECHK.TRANS64.TRYWAIT P0, [UR8+0x388], R2 ;  /* 0x00038802ff0075a7 */ /* 0x000e640008001108 */
[----:B------:R-:W-:-:S04]  /*4cc0*/  USHF.R.U32.HI UR9, URZ, UR14, UR9 ;  /* 0x0000000eff097299 */ /* 0x000fc80008011609 */
[----:B------:R-:W-:Y:S01]  /*4cd0*/  UIADD3 UR9, UPT, UPT, UR11, UR9, URZ ;  /* 0x000000090b097290 */ /* 0x000fe2000fffe0ff */
[----:B------:R-:W2:Y:S03]  /*4ce0*/  LDCU UR11, c[0x0][0x380] ;  /* 0x00007000ff0b77ac */ /* 0x000ea60008000800 */
[----:B------:R-:W-:-:S04]  /*4cf0*/  USHF.R.U32.HI UR9, URZ, UR7, UR9 ;  /* 0x00000007ff097299 */ /* 0x000fc80008011609 */
[----:B---3--:R-:W-:Y:S02]  /*4d00*/  UISETP.GE.AND UP0, UPT, UR9, UR10, UPT ;  /* 0x0000000a0900728c */ /* 0x008fe4000bf06270 */
[----:B------:R-:W-:Y:S01]  /*4d10*/  UIADD3 UR9, UPT, UPT, -UR9, URZ, URZ ;  /* 0x000000ff09097290 */ /* 0x000fe2000fffe1ff */
[----:B------:R-:W3:Y:S03]  /*4d20*/  LDCU UR10, c[0x0][0x38c] ;  /* 0x00007180ff0a77ac */ /* 0x000ee60008000800 */
[----:B----4-:R-:W-:-:S05]  /*4d30*/  UIMAD UR17, UR9, UR17, UR31 ;  /* 0x00000011091172a4 */ /* 0x010fca000f8e021f */
[----:B-----5:R-:W4:Y:S02]  /*4d40*/  @UP0 LDCU UR18, c[0x0][0x64c] ;  /* 0x0000c980ff1207ac */ /* 0x020f240008000800 */
[----:B-1234-:R-:W-:Y:S05]  /*4d50*/  @!P0 BRA `(.L_x_61) ;  /* 0x0000009800b88947 */ /* 0x01efea0003800000 */
.L_x_128:
[----:B------:R-:W2:Y:S01]  /*4d60*/  SYNCS.PHASECHK.TRANS64.TRYWAIT P0, [UR8+0x350], RZ ;  /* 0x000350ffff0075a7 */ /* 0x000ea20008001108 */
[----:B------:R-:W-:Y:S01]  /*4d70*/  UIMAD.WIDE.U32 UR18, UR17, UR18, URZ ;  /* 0x00000012111272a5 */ /* 0x000fe2000f8e00ff */
[C---:B------:R-:W-:Y:S01]  /*4d80*/  IMAD.U32 R3, R0.reuse, 0x10000, RZ ;  /* 0x0001000000037824 */ /* 0x040fe200078e00ff */
[----:B------:R-:W-:Y:S01]  /*4d90*/  USEL UR16, UR22, UR5, !UP0 ;  /* 0x0000000516107287 */ /* 0x000fe2000c000000 */
[----:B------:R-:W-:Y:S01]  /*4da0*/  LOP3.LUT R4, R0, 0x7f, RZ, 0xc0, !PT ;  /* 0x0000007f00047812 */ /* 0x000fe200078ec0ff */
[----:B------:R-:W3:Y:S02]  /*4db0*/  LDCU UR12, c[0x0][0x614] ;  /* 0x0000c280ff0c77ac */ /* 0x000ee40008000800 */
[----:B------:R-:W-:Y:S01]  /*4dc0*/  LOP3.LUT R3, R3, 0x600000, RZ, 0xc0, !PT ;  /* 0x0060000003037812 */ /* 0x000fe200078ec0ff */
[----:B------:R-:W-:Y:S01]  /*4dd0*/  UMOV UR9, UR19 ;  /* 0x0000001300097c82 */ /* 0x000fe20008000000 */
[----:B------:R-:W-:Y:S02]  /*4de0*/  ULOP3.LUT UR16, UR16, 0xff, URZ, 0xc0, !UPT ;  /* 0x000000ff10107892 */ /* 0x000fe4000f8ec0ff */
[----:B------:R-:W-:-:S02]  /*4df0*/  UIADD3 UR17, UPT, UPT, UR17, -UR9, URZ ;  /* 0x8000000911117290 */ /* 0x000fc4000fffe0ff */
[----:B------:R-:W-:Y:S02]  /*4e00*/  USEL UR13, UR15, UR6, !UP0 ;  /* 0x000000060f0d7287 */ /* 0x000fe4000c000000 */
[----:B------:R-:W-:Y:S02]  /*4e10*/  USHF.R.U32.HI UR16, URZ, UR16, UR17 ;  /* 0x00000010ff107299 */ /* 0x000fe40008011611 */
[----:B------:R-:W-:Y:S02]  /*4e20*/  ULOP3.LUT UR13, UR13, 0xff, URZ, 0xc0, !UPT ;  /* 0x000000ff0d0d7892 */ /* 0x000fe4000f8ec0ff */
[----:B------:R-:W-:Y:S02]  /*4e30*/  UIADD3 UR16, UPT, UPT, UR9, UR16, URZ ;  /* 0x0000001009107290 */ /* 0x000fe4000fffe0ff */
[----:B------:R-:W-:Y:S02]  /*4e40*/  UIADD3 UR9, UPT, UPT, UR10, -UR11, URZ ;  /* 0x8000000b0a097290 */ /* 0x000fe4000fffe0ff */
[----:B------:R-:W-:-:S02]  /*4e50*/  USHF.R.U32.HI UR13, URZ, UR13, UR16 ;  /* 0x0000000dff0d7299 */ /* 0x000fc40008011610 */
[----:B------:R-:W-:Y:S02]  /*4e60*/  UIADD3 UR19, UPT, UPT, UR10, -0x1, URZ ;  /* 0xffffffff0a137890 */ /* 0x000fe4000fffe0ff */
[----:B---3--:R-:W-:Y:S02]  /*4e70*/  UIADD3 UR16, UPT, UPT, -UR13, UR12, URZ ;  /* 0x0000000c0d107290 */ /* 0x008fe4000fffe1ff */
[----:B------:R-:W-:Y:S02]  /*4e80*/  UIADD3 UR17, UPT, UPT, -UR10, URZ, URZ ;  /* 0x000000ff0a117290 */ /* 0x000fe4000fffe1ff */
[----:B------:R-:W-:Y:S02]  /*4e90*/  ULEA UR9, UR16, UR9, 0x7 ;  /* 0x0000000910097291 */ /* 0x000fe4000f8e38ff */
[----:B------:R-:W-:Y:S02]  /*4ea0*/  USHF.R.S32.HI UR16, URZ, 0x1f, UR19 ;  /* 0x0000001fff107899 */ /* 0x000fe40008011413 */
[----:B------:R-:W-:-:S02]  /*4eb0*/  UIADD3 UR18, UPT, UPT, -UR9, URZ, URZ ;  /* 0x000000ff09127290 */ /* 0x000fc4000fffe1ff */
[----:B------:R-:W-:Y:S02]  /*4ec0*/  USHF.R.S32.HI UR17, URZ, 0x1f, UR17 ;  /* 0x0000001fff117899 */ /* 0x000fe40008011411 */
[----:B------:R-:W-:Y:S02]  /*4ed0*/  UIADD3 UR20, UPT, UPT, UR9, -0x1, URZ ;  /* 0xffffffff09147890 */ /* 0x000fe4000fffe0ff */
[----:B------:R-:W-:Y:S02]  /*4ee0*/  USHF.R.S32.HI UR18, URZ, 0x1f, UR18 ;  /* 0x0000001fff127899 */ /* 0x000fe40008011412 */
[----:B------:R-:W-:Y:S02]  /*4ef0*/  UISETP.GT.AND UP0, UPT, UR10, URZ, UPT ;  /* 0x000000ff0a00728c */ /* 0x000fe4000bf04270 */
[----:B------:R-:W-:Y:S02]  /*4f00*/  ULEA.HI UR16, UR16, UR19, URZ, 0x7 ;  /* 0x0000001310107291 */ /* 0x000fe4000f8f38ff */
[----:B------:R-:W-:-:S02]  /*4f10*/  ULEA.HI UR17, UR17, -UR10, URZ, 0x7 ;  /* 0x8000000a11117291 */ /* 0x000fc4000f8f38ff */
[----:B------:R-:W-:Y:S02]  /*4f20*/  USHF.R.S32.HI UR19, URZ, 0x1f, UR20 ;  /* 0x0000001fff137899 */ /* 0x000fe40008011414 */
[----:B------:R-:W-:Y:S02]  /*4f30*/  ULEA.HI UR18, UR18, -UR9, URZ, 0x7 ;  /* 0x8000000912127291 */ /* 0x000fe4000f8f38ff */
[----:B------:R-:W-:Y:S02]  /*4f40*/  USHF.R.S32.HI UR17, URZ, 0x7, UR17 ;  /* 0x00000007ff117899 */ /* 0x000fe40008011411 */
[----:B------:R-:W-:Y:S02]  /*4f50*/  UISETP.GT.AND UP1, UPT, UR9, URZ, UPT ;  /* 0x000000ff0900728c */ /* 0x000fe4000bf24270 */
[----:B------:R-:W-:Y:S02]  /*4f60*/  ULEA.HI UR19, UR19, UR20, URZ, 0x7 ;  /* 0x0000001413137291 */ /* 0x000fe4000f8f38ff */
[----:B------:R-:W-:Y:S01]  /*4f70*/  USHF.R.S32.HI UR18, URZ, 0x7, UR18 ;  /* 0x00000007ff127899 */ /* 0x000fe20008011412 */
[----:B------:R-:W-:Y:S01]  /*4f80*/  UMOV UR24, 0x0 ;  /* 0x0000000000187882 */ /* 0x000fe20000000000 */
[----:B------:R-:W-:Y:S01]  /*4f90*/  UMOV UR25, 0x1 ;  /* 0x0000000100197882 */ /* 0x000fe20000000000 */
[----:B------:R-:W-:-:S02]  /*4fa0*/  ULEA.HI.SX32 UR19, UR19, 0x1, 0x19 ;  /* 0x0000000113137891 */ /* 0x000fc4000f8fcaff */
[----:B------:R-:W-:Y:S02]  /*4fb0*/  @UP0 UIMAD.WIDE UR26, UR16, 0x2000000, UR24 ;  /* 0x02000000101a08a5 */ /* 0x000fe4000f8e0218 */
[----:B------:R-:W-:Y:S02]  /*4fc0*/  UIADD3 UR18, UPT, UPT, -UR18, URZ, URZ ;  /* 0x000000ff12127290 */ /* 0x000fe4000fffe1ff */
[----:B------:R-:W-:Y:S02]  /*4fd0*/  UIADD3 UR17, UPT, UPT, -UR17, URZ, URZ ;  /* 0x000000ff11117290 */ /* 0x000fe4000fffe1ff */
[----:B------:R-:W-:Y:S02]  /*4fe0*/  USHF.L.U32 UR31, UR31, 0x7, URZ ;  /* 0x000000071f1f7899 */ /* 0x000fe400080006ff */
[----:B------:R-:W-:Y:S01]  /*4ff0*/  ULOP3.LUT UR13, URZ, UR13, URZ, 0x33, !UPT ;  /* 0x0000000dff0d7292 */ /* 0x000fe2000f8e33ff */
[----:B------:R-:W-:Y:S02]  /*5000*/  @!UP1 UMOV UR19, UR18 ;  /* 0x0000001200139c82 */ /* 0x000fe40008000000 */
[----:B------:R-:W-:Y:S01]  /*5010*/  @UP0 UMOV UR17, UR27 ;  /* 0x0000001b00110c82 */ /* 0x000fe20008000000 */
[----:B------:R-:W-:Y:S01]  /*5020*/  UIADD3 UR13, UPT, UPT, UR13, UR12, URZ ;  /* 0x0000000c0d0d7290 */ /* 0x000fe2000fffe0ff */
[----:B-1----:R-:W-:Y:S01]  /*5030*/  IMAD.U32 R2, RZ, RZ, UR31 ;  /* 0x0000001fff027e24 */ /* 0x002fe2000f8e00ff */
[----:B------:R-:W-:Y:S01]  /*5040*/  UISETP.LT.AND UP0, UPT, UR19, UR17, UPT ;  /* 0x000000111300728c */ /* 0x000fe2000bf01270 */
[----:B------:R-:W-:-:S03]  /*5050*/  R2UR UR12, R3 ;  /* 0x00000000030c72ca */ /* 0x000fc600000e0000 */
[----:B------:R-:W-:Y:S01]  /*5060*/  USEL UR24, UR19, UR17, UP0 ;  /* 0x0000001113187287 */ /* 0x000fe20008000000 */
[----:B------:R-:W-:Y:S01]  /*5070*/  IMAD.U32 R156, RZ, RZ, UR13 ;  /* 0x0000000dff9c7e24 */ /* 0x000fe2000f8e00ff */
[----:B------:R-:W-:Y:S02]  /*5080*/  LOP3.LUT R2, R4, 0x80, R2, 0xf8, !PT ;  /* 0x0000008004027812 */ /* 0x000fe400078ef802 */
[----:B------:R-:W-:Y:S02]  /*5090*/  UIADD3 UR27, UPT, UPT, UR24, -0x1, URZ ;  /* 0xffffffff181b7890 */ /* 0x000fe4000fffe0ff */
[----:B------:R-:W-:Y:S01]  /*50a0*/  LEA R156, R156, R2, 0x8 ;  /* 0x000000029c9c7211 */ /* 0x000fe200078e40ff */
[----:B------:R-:W-:Y:S01]  /*50b0*/  IMAD.MOV.U32 R2, RZ, RZ, 0x1 ;  /* 0x00000001ff027424 */ /* 0x000fe200078e00ff */
[----:B------:R-:W-:-:S04]  /*50c0*/  UISETP.LT.AND UP0, UPT, URZ, UR27, UPT ;  /* 0x0000001bff00728c */ /* 0x000fc8000bf01270 */
[----:B------:R-:W-:-:S04]  /*50d0*/  USEL UR16, URZ, UR27, !UP0 ;  /* 0x0000001bff107287 */ /* 0x000fc8000c000000 */
[----:B------:R-:W-:-:S06]  /*50e0*/  UIMAD UR16, UR16, -0x80, UR10 ;  /* 0xffffff80101078a4 */ /* 0x000fcc000f8e020a */
[----:B------:R-:W-:Y:S01]  /*50f0*/  MOV R36, UR16 ;  /* 0x0000001000247c02 */ /* 0x000fe20008000f00 */
[----:B--2---:R-:W-:Y:S06]  /*5100*/  @!P0 BRA `(.L_x_62) ;  /* 0x0000009400ec8947 */ /* 0x004fec0003800000 */
.L_x_130:
[----:B------:R-:W-:Y:S01]  /*5110*/  IADD3 R36, PT, PT, R36, -UR11, R156 ;  /* 0x8000000b24247c10 */ /* 0x000fe2000fffe09c */
[----:B-1----:R-:W1:Y:S01]  /*5120*/  LDTM.x32 R4, tmem[UR12] ;  /* 0x0000000c000479ee */ /* 0x002e6200082c0000 */
[C---:B------:R-:W-:Y:S01]  /*5130*/  LOP3.LUT R84, R3.reuse, 0x20, RZ, 0xfc, !PT ;  /* 0x0000002003547812 */ /* 0x040fe200078efcff */
[----:B------:R-:W2:Y:S01]  /*5140*/  LDCU UR12, c[0x0][0x600] ;  /* 0x0000c000ff0c77ac */ /* 0x000ea20008000800 */
[----:B------:R-:W-:Y:S02]  /*5150*/  VIADDMNMX R2, R36, R2, UR16, PT ;  /* 0x0000001024027e46 */ /* 0x000fe4000b800102 */
[----:B------:R-:W-:Y:S01]  /*5160*/  R2UR UR11, R84 ;  /* 0x00000000540b72ca */ /* 0x000fe200000e0000 */
[----:B------:R-:W-:Y:S01]  /*5170*/  USHF.R.S32.HI UR19, URZ, 0x1f, UR32 ;  /* 0x0000001fff137899 */ /* 0x000fe20008011420 */
[C---:B------:R-:W-:Y:S01]  /*5180*/  LOP3.LUT R85, R3.reuse, 0x40, RZ, 0xfc, !PT ;  /* 0x0000004003557812 */ /* 0x040fe200078efcff */
[----:B------:R-:W-:Y:S01]  /*5190*/  IMAD.MOV R111, RZ, RZ, -R2 ;  /* 0x000000ffff6f7224 */ /* 0x000fe200078e0a02 */
[----:B------:R-:W-:Y:S01]  /*51a0*/  LOP3.LUT R110, R3, 0x60, RZ, 0xfc, !PT ;  /* 0x00000060036e7812 */ /* 0x000fe200078efcff */
[----:B------:R-:W-:Y:S01]  /*51b0*/  IMAD.MOV.U32 R2, RZ, RZ, -0x1 ;  /* 0xffffffffff027424 */ /* 0x000fe200078e00ff */
[----:B------:R-:W-:-:S02]  /*51c0*/  ULEA.HI UR19, UR19, UR32, URZ, 0x2 ;  /* 0x0000002013137291 */ /* 0x000fc4000f8f10ff */
[C---:B------:R-:W-:Y:S01]  /*51d0*/  VIADDMNMX R36, R111.reuse, 0x20, RZ, !PT ;  /* 0x000000206f247846 */ /* 0x040fe200078001ff */
[----:B------:R-:W-:Y:S01]  /*51e0*/  UIADD3 UR16, UPT, UPT, UR8, 0x358, URZ ;  /* 0x0000035808107890 */ /* 0x000fe2000fffe0ff */
[----:B------:R-:W-:Y:S01]  /*51f0*/  VIADDMNMX R136, R111, 0x60, RZ, !PT ;  /* 0x000000606f887846 */ /* 0x000fe200078001ff */
[----:B------:R-:W-:Y:S01]  /*5200*/  ULOP3.LUT UR19, UR19, 0xfffffffc, URZ, 0xc0, !UPT ;  /* 0xfffffffc13137892 */ /* 0x000fe2000f8ec0ff */
[--C-:B------:R-:W-:Y:S01]  /*5210*/  SHF.R.U32.HI R36, RZ, R36, R2.reuse ;  /* 0x00000024ff247219 */ /* 0x100fe20000011602 */
[----:B------:R-:W3:Y:S01]  /*5220*/  LDTM.x32 R52, tmem[UR11] ;  /* 0x0000000b003479ee */ /* 0x000ee200082c0000 */
[----:B------:R-:W-:Y:S01]  /*5230*/  R2UR UR11, R85 ;  /* 0x00000000550b72ca */ /* 0x000fe200000e0000 */
[----:B------:R-:W-:Y:S01]  /*5240*/  UIADD3 UR19, UPT, UPT, UR32, 0x3, -UR19 ;  /* 0x0000000320137890 */ /* 0x000fe2000fffe813 */
[----:B------:R-:W-:Y:S01]  /*5250*/  R2P PR, R36, 0x7e ;  /* 0x0000007e24007804 */ /* 0x000fe20000000000 */
[----:B------:R-:W-:Y:S01]  /*5260*/  UPRMT UR16, UR4, 0x654, UR16 ;  /* 0x0000065404107896 */ /* 0x000fe20008000010 */
[----:B------:R-:W-:-:S03]  /*5270*/  SHF.R.U32.HI R136, RZ, R136, R2 ;  /* 0x00000088ff887219 */ /* 0x000fc60000011602 */
[----:B-1----:R-:W-:Y:S02]  /*5280*/  SEL R97, R5, 0xff800000, P1 ;  /* 0xff80000005617807 */ /* 0x002fe40000800000 */
[----:B------:R-:W-:Y:S02]  /*5290*/  SEL R86, R6, 0xff800000, P2 ;  /* 0xff80000006567807 */ /* 0x000fe40001000000 */
[----:B------:R-:W-:Y:S02]  /*52a0*/  SEL R87, R7, 0xff800000, P3 ;  /* 0xff80000007577807 */ /* 0x000fe40001800000 */
[----:B------:R-:W-:Y:S02]  /*52b0*/  SEL R88, R8, 0xff800000, P4 ;  /* 0xff80000008587807 */ /* 0x000fe40002000000 */
[----:B------:R-:W-:Y:S02]  /*52c0*/  SEL R89, R9, 0xff800000, P5 ;  /* 0xff80000009597807 */ /* 0x000fe40002800000 */
[----:B------:R-:W-:-:S02]  /*52d0*/  SEL R100, R10, 0xff800000, P6 ;  /* 0xff8000000a647807 */ /* 0x000fc40003000000 */
[C---:B------:R-:W-:Y:S02]  /*52e0*/  R2P PR, R36.reuse.B1, 0x7f ;  /* 0x0000007f24007804 */ /* 0x040fe40000001000 */
[----:B------:R-:W-:-:S03]  /*52f0*/  LOP3.LUT R5, R36, 0x1, RZ, 0xc0, !PT ;  /* 0x0000000124057812 */ /* 0x000fc600078ec0ff */
[----:B------:R-:W-:Y:S02]  /*5300*/  SEL R90, R12, 0xff800000, P0 ;  /* 0xff8000000c5a7807 */ /* 0x000fe40000000000 */
[----:B------:R-:W-:Y:S02]  /*5310*/  SEL R91, R13, 0xff800000, P1 ;  /* 0xff8000000d5b7807 */ /* 0x000fe40000800000 */
[----:B------:R-:W-:Y:S02]  /*5320*/  SEL R92, R14, 0xff800000, P2 ;  /* 0xff8000000e5c7807 */ /* 0x000fe40001000000 */
[----:B------:R-:W-:Y:S02]  /*5330*/  SEL R93, R15, 0xff800000, P3 ;  /* 0xff8000000f5d7807 */ /* 0x000fe40001800000 */
[----:B------:R-:W-:Y:S02]  /*5340*/  SEL R94, R16, 0xff800000, P4 ;  /* 0xff800000105e7807 */ /* 0x000fe40002000000 */
[----:B------:R-:W-:-:S02]  /*5350*/  SEL R95, R17, 0xff800000, P5 ;  /* 0xff800000115f7807 */ /* 0x000fc40002800000 */
[----:B------:R-:W-:Y:S02]  /*5360*/  SEL R106, R18, 0xff800000, P6 ;  /* 0xff800000126a7807 */ /* 0x000fe40003000000 */
[----:B------:R-:W-:-:S05]  /*5370*/  R2P PR, R36.B2, 0x7f ;  /* 0x0000007f24007804 */ /* 0x000fca0000002000 */
        /* <DEDUP_REMOVED lines=9> */
[----:B------:R-:W-:Y:S02]  /*5410*/  ISETP.NE.U32.AND P0, PT, R5, 0x1, PT ;  /* 0x000000010500780c */ /* 0x000fe40003f05070 */
[----:B------:R-:W-:Y:S02]  /*5420*/  SEL R109, R29, 0xff800000, P1 ;  /* 0xff8000001d6d7807 */ /* 0x000fe40000800000 */
[----:B------:R-:W-:Y:S02]  /*5430*/  LOP3.LUT P1, RZ, R36, 0x80, RZ, 0xc0, !PT ;  /* 0x0000008024ff7812 */ /* 0x000fe4000782c0ff */
[----:B------:R-:W-:Y:S02]  /*5440*/  SEL R96, R4, 0xff800000, !P0 ;  /* 0xff80000004607807 */ /* 0x000fe40004000000 */
[----:B------:R-:W-:-:S02]  /*5450*/  LOP3.LUT P0, RZ, R36, 0x8000, RZ, 0xc0, !PT ;  /* 0x0000800024ff7812 */ /* 0x000fc4000780c0ff */
[----:B------:R-:W-:Y:S02]  /*5460*/  VIADDMNMX R4, R111, 0x40, RZ, !PT ;  /* 0x000000406f047846 */ /* 0x000fe400078001ff */
[----:B------:R-:W-:Y:S02]  /*5470*/  SEL R101, R11, 0xff800000, P1 ;  /* 0xff8000000b657807 */ /* 0x000fe40000800000 */
[C---:B------:R-:W-:Y:S02]  /*5480*/  LOP3.LUT P1, RZ, R36.reuse, 0x800000, RZ, 0xc0, !PT ;  /* 0x0080000024ff7812 */ /* 0x040fe4000782c0ff */
[----:B------:R-:W-:Y:S02]  /*5490*/  SEL R107, R19, 0xff800000, P0 ;  /* 0xff800000136b7807 */ /* 0x000fe40000000000 */
[----:B------:R-:W-:Y:S02]  /*54a0*/  ISETP.GT.AND P0, PT, R36, -0x1, PT ;  /* 0xffffffff2400780c */ /* 0x000fe40003f04270 */
[----:B------:R-:W-:-:S02]  /*54b0*/  SHF.R.U32.HI R4, RZ, R4, R2 ;  /* 0x00000004ff047219 */ /* 0x000fc40000011602 */
[----:B------:R-:W-:Y:S02]  /*54c0*/  SEL R113, R27, 0xff800000, P1 ;  /* 0xff8000001b717807 */ /* 0x000fe40000800000 */
[----:B------:R-:W-:Y:S02]  /*54d0*/  SEL R114, R30, 0xff800000, P2 ;  /* 0xff8000001e727807 */ /* 0x000fe40001000000 */
[----:B------:R-:W-:Y:S02]  /*54e0*/  SEL R115, R31, 0xff800000, P3 ;  /* 0xff8000001f737807 */ /* 0x000fe40001800000 */
[----:B------:R-:W-:Y:S02]  /*54f0*/  SEL R116, R32, 0xff800000, P4 ;  /* 0xff80000020747807 */ /* 0x000fe40002000000 */
[----:B------:R-:W-:Y:S02]  /*5500*/  SEL R117, R33, 0xff800000, P5 ;  /* 0xff80000021757807 */ /* 0x000fe40002800000 */
[----:B------:R-:W-:-:S02]  /*5510*/  SEL R118, R34, 0xff800000, P6 ;  /* 0xff80000022767807 */ /* 0x000fc40003000000 */
[----:B------:R-:W-:Y:S02]  /*5520*/  R2P PR, R4, 0x7e ;  /* 0x0000007e04007804 */ /* 0x000fe40000000000 */
[----:B------:R-:W-:Y:S02]  /*5530*/  SEL R119, R35, 0xff800000, !P0 ;  /* 0xff80000023777807 */ /* 0x000fe40004000000 */
[----:B------:R-:W1:Y:S01]  /*5540*/  LDTM.x32 R20, tmem[UR11] ;  /* 0x0000000b001479ee */ /* 0x000e6200082c0000 */
[----:B---3--:R-:W-:Y:S02]  /*5550*/  SEL R53, R53, 0xff800000, P1 ;  /* 0xff80000035357807 */ /* 0x008fe40000800000 */
[----:B------:R-:W-:Y:S02]  /*5560*/  SEL R54, R54, 0xff800000, P2 ;  /* 0xff80000036367807 */ /* 0x000fe40001000000 */
[----:B------:R-:W-:Y:S02]  /*5570*/  SEL R55, R55, 0xff800000, P3 ;  /* 0xff80000037377807 */ /* 0x000fe40001800000 */
[----:B------:R-:W-:-:S02]  /*5580*/  SEL R56, R56, 0xff800000, P4 ;  /* 0xff80000038387807 */ /* 0x000fc40002000000 */
[----:B------:R-:W-:Y:S02]  /*5590*/  SEL R57, R57, 0xff800000, P5 ;  /* 0xff80000039397807 */ /* 0x000fe40002800000 */
[----:B------:R-:W-:Y:S02]  /*55a0*/  SEL R58, R58, 0xff800000, P6 ;  /* 0xff8000003a3a7807 */ /* 0x000fe40003000000 */
[C---:B------:R-:W-:Y:S02]  /*55b0*/  R2P PR, R4.reuse.B1, 0x7f ;  /* 0x0000007f04007804 */ /* 0x040fe40000001000 */
[----:B------:R-:W-:Y:S02]  /*55c0*/  LOP3.LUT R5, R4, 0x1, RZ, 0xc0, !PT ;  /* 0x0000000104057812 */ /* 0x000fe400078ec0ff */
[----:B------:R-:W-:Y:S02]  /*55d0*/  R2UR UR11, R110 ;  /* 0x000000006e0b72ca */ /* 0x000fe400000e0000 */
[----:B------:R-:W-:-:S02]  /*55e0*/  SEL R60, R60, 0xff800000, P0 ;  /* 0xff8000003c3c7807 */ /* 0x000fc40000000000 */
[----:B------:R-:W-:Y:S02]  /*55f0*/  SEL R61, R61, 0xff800000, P1 ;  /* 0xff8000003d3d7807 */ /* 0x000fe40000800000 */
[----:B------:R-:W-:Y:S02]  /*5600*/  SEL R62, R62, 0xff800000, P2 ;  /* 0xff8000003e3e7807 */ /* 0x000fe40001000000 */
[----:B------:R-:W-:Y:S02]  /*5610*/  SEL R63, R63, 0xff800000, P3 ;  /* 0xff8000003f3f7807 */ /* 0x000fe40001800000 */
[----:B------:R-:W-:Y:S02]  /*5620*/  SEL R64, R64, 0xff800000, P4 ;  /* 0xff80000040407807 */ /* 0x000fe40002000000 */
[----:B------:R-:W-:Y:S02]  /*5630*/  SEL R65, R65, 0xff800000, P5 ;  /* 0xff80000041417807 */ /* 0x000fe40002800000 */
[----:B------:R-:W-:-:S02]  /*5640*/  SEL R66, R66, 0xff800000, P6 ;  /* 0xff80000042427807 */ /* 0x000fc40003000000 */
[----:B------:R-:W-:Y:S02]  /*5650*/  R2P PR, R4.B2, 0x7f ;  /* 0x0000007f04007804 */ /* 0x000fe40000002000 */
[----:B------:R-:W-:-:S03]  /*5660*/  VIADDMNMX R111, R111, 0x80, RZ, !PT ;  /* 0x000000806f6f7846 */ /* 0x000fc600078001ff */
[----:B------:R-:W-:Y:S02]  /*5670*/  SEL R68, R68, 0xff800000, P0 ;  /* 0xff80000044447807 */ /* 0x000fe40000000000 */
[----:B------:R-:W-:Y:S02]  /*5680*/  SEL R69, R69, 0xff800000, P1 ;  /* 0xff80000045457807 */ /* 0x000fe40000800000 */
[----:B------:R-:W-:Y:S02]  /*5690*/  SEL R70, R70, 0xff800000, P2 ;  /* 0xff80000046467807 */ /* 0x000fe40001000000 */
[----:B------:R-:W-:Y:S02]  /*56a0*/  SEL R71, R71, 0xff800000, P3 ;  /* 0xff80000047477807 */ /* 0x000fe40001800000 */
[----:B------:R-:W-:Y:S02]  /*56b0*/  SEL R72, R72, 0xff800000, P4 ;  /* 0xff80000048487807 */ /* 0x000fe40002000000 */
[----:B------:R-:W-:-:S02]  /*56c0*/  SEL R73, R73, 0xff800000, P5 ;  /* 0xff80000049497807 */ /* 0x000fc40002800000 */
[----:B------:R-:W-:Y:S02]  /*56d0*/  SEL R74, R74, 0xff800000, P6 ;  /* 0xff8000004a4a7807 */ /* 0x000fe40003000000 */
[----:B------:R-:W-:Y:S02]  /*56e0*/  R2P PR, R4.B3, 0x7f ;  /* 0x0000007f04007804 */ /* 0x000fe40000003000 */
[----:B------:R-:W-:-:S03]  /*56f0*/  SHF.R.U32.HI R2, RZ, R111, R2 ;  /* 0x0000006fff027219 */ /* 0x000fc60000011602 */
[----:B------:R-:W-:Y:S02]  /*5700*/  SEL R76, R76, 0xff800000, P0 ;  /* 0xff8000004c4c7807 */ /* 0x000fe40000000000 */
[----:B------:R-:W-:Y:S02]  /*5710*/  ISETP.NE.U32.AND P0, PT, R5, 0x1, PT ;  /* 0x000000010500780c */ /* 0x000fe40003f05070 */
[----:B------:R-:W-:Y:S02]  /*5720*/  SEL R77, R77, 0xff800000, P1 ;  /* 0xff8000004d4d7807 */ /* 0x000fe40000800000 */
[----:B------:R-:W-:Y:S02]  /*5730*/  LOP3.LUT P1, RZ, R4, 0x80, RZ, 0xc0, !PT ;  /* 0x0000008004ff7812 */ /* 0x000fe4000782c0ff */
[----:B------:R-:W-:Y:S02]  /*5740*/  SEL R52, R52, 0xff800000, !P0 ;  /* 0xff80000034347807 */ /* 0x000fe40004000000 */
[----:B------:R-:W-:-:S02]  /*5750*/  LOP3.LUT P0, RZ, R4, 0x8000, RZ, 0xc0, !PT ;  /* 0x0000800004ff7812 */ /* 0x000fc4000780c0ff */
[----:B------:R-:W-:Y:S02]  /*5760*/  SEL R59, R59, 0xff800000, P1 ;  /* 0xff8000003b3b7807 */ /* 0x000fe40000800000 */
[C---:B------:R-:W-:Y:S02]  /*5770*/  LOP3.LUT P1, RZ, R4.reuse, 0x800000, RZ, 0xc0, !PT ;  /* 0x0080000004ff7812 */ /* 0x040fe4000782c0ff */
[----:B------:R-:W-:Y:S02]  /*5780*/  SEL R67, R67, 0xff800000, P0 ;  /* 0xff80000043437807 */ /* 0x000fe40000000000 */
[----:B------:R-:W-:Y:S02]  /*5790*/  ISETP.GT.AND P0, PT, R4, -0x1, PT ;  /* 0xffffffff0400780c */ /* 0x000fe40003f04270 */
[----:B------:R-:W-:Y:S02]  /*57a0*/  SEL R75, R75, 0xff800000, P1 ;  /* 0xff8000004b4b7807 */ /* 0x000fe40000800000 */
[----:B------:R-:W-:-:S02]  /*57b0*/  SEL R78, R78, 0xff800000, P2 ;  /* 0xff8000004e4e7807 */ /* 0x000fc40001000000 */
[----:B------:R-:W-:Y:S02]  /*57c0*/  SEL R79, R79, 0xff800000, P3 ;  /* 0xff8000004f4f7807 */ /* 0x000fe40001800000 */
[----:B------:R-:W-:Y:S02]  /*57d0*/  SEL R80, R80, 0xff800000, P4 ;  /* 0xff80000050507807 */ /* 0x000fe40002000000 */
[----:B------:R-:W-:Y:S02]  /*57e0*/  SEL R81, R81, 0xff800000, P5 ;  /* 0xff80000051517807 */ /* 0x000fe40002800000 */
[----:B------:R-:W-:Y:S02]  /*57f0*/  SEL R82, R82, 0xff800000, P6 ;  /* 0xff80000052527807 */ /* 0x000fe40003000000 */
[----:B------:R-:W-:Y:S02]  /*5800*/  R2P PR, R136, 0x7e ;  /* 0x0000007e88007804 */ /* 0x000fe40000000000 */
[----:B------:R-:W-:-:S02]  /*5810*/  SEL R83, R83, 0xff800000, !P0 ;  /* 0xff80000053537807 */ /* 0x000fc40004000000 */
[----:B------:R-:W-:Y:S02]  /*5820*/  LOP3.LUT R4, R136, 0x1, RZ, 0xc0, !PT ;  /* 0x0000000188047812 */ /* 0x000fe400078ec0ff */
[----:B-1----:R-:W-:Y:S02]  /*5830*/  SEL R127, R21, 0xff800000, P1 ;  /* 0xff800000157f7807 */ /* 0x002fe40000800000 */
        /* <DEDUP_REMOVED lines=17> */
[----:B------:R-:W-:Y:S02]  /*5950*/  SEL R126, R20, 0xff800000, !P0 ;  /* 0xff800000147e7807 */ /* 0x000fe40004000000 */
[----:B------:R-:W-:Y:S02]  /*5960*/  LOP3.LUT P0, RZ, R136, 0x80, RZ, 0xc0, !PT ;  /* 0x0000008088ff7812 */ /* 0x000fe4000780c0ff */
[----:B------:R-:W-:-:S02]  /*5970*/  SEL R38, R38, 0xff800000, P2 ;  /* 0xff80000026267807 */ /* 0x000fc40001000000 */
[----:B------:R-:W-:Y:S02]  /*5980*/  SEL R131, R27, 0xff800000, P0 ;  /* 0xff8000001b837807 */ /* 0x000fe40000000000 */
[C---:B------:R-:W-:Y:S02]  /*5990*/  LOP3.LUT P0, RZ, R136.reuse, 0x8000, RZ, 0xc0, !PT ;  /* 0x0000800088ff7812 */ /* 0x040fe4000780c0ff */
[----:B------:R-:W-:Y:S02]  /*59a0*/  SEL R39, R39, 0xff800000, P3 ;  /* 0xff80000027277807 */ /* 0x000fe40001800000 */
[----:B------:R-:W-:Y:S02]  /*59b0*/  SEL R135, R35, 0xff800000, P0 ;  /* 0xff80000023877807 */ /* 0x000fe40000000000 */
[----:B------:R-:W1:Y:S01]  /*59c0*/  LDTM.x32 R4, tmem[UR11] ;  /* 0x0000000b000479ee */ /* 0x000e6200082c0000 */
[----:B------:R-:W-:Y:S02]  /*59d0*/  LOP3.LUT P0, RZ, R136, 0x800000, RZ, 0xc0, !PT ;  /* 0x0080000088ff7812 */ /* 0x000fe4000780c0ff */
[----:B------:R-:W-:-:S02]  /*59e0*/  SEL R40, R40, 0xff800000, P4 ;  /* 0xff80000028287807 */ /* 0x000fc40002000000 */
[----:B------:R-:W-:Y:S02]  /*59f0*/  SEL R43, R43, 0xff800000, P0 ;  /* 0xff8000002b2b7807 */ /* 0x000fe40000000000 */
[----:B------:R-:W-:Y:S02]  /*5a00*/  SEL R41, R41, 0xff800000, P5 ;  /* 0xff80000029297807 */ /* 0x000fe40002800000 */
[----:B------:R-:W-:Y:S02]  /*5a10*/  SEL R42, R42, 0xff800000, P6 ;  /* 0xff8000002a2a7807 */ /* 0x000fe40003000000 */
[----:B------:R-:W-:Y:S02]  /*5a20*/  R2P PR, R136.B3, 0x7f ;  /* 0x0000007f88007804 */ /* 0x000fe40000003000 */
[----:B------:R-:W-:-:S03]  /*5a30*/  R2UR UR11, R85 ;  /* 0x00000000550b72ca */ /* 0x000fc600000e0000 */
[----:B------:R-:W-:Y:S02]  /*5a40*/  SEL R44, R44, 0xff800000, P0 ;  /* 0xff8000002c2c7807 */ /* 0x000fe40000000000 */
[----:B------:R-:W-:Y:S02]  /*5a50*/  ISETP.GT.AND P0, PT, R136, -0x1, PT ;  /* 0xffffffff8800780c */ /* 0x000fe40003f04270 */
[----:B------:R-:W-:Y:S02]  /*5a60*/  SEL R45, R45, 0xff800000, P1 ;  /* 0xff8000002d2d7807 */ /* 0x000fe40000800000 */
[----:B------:R-:W-:Y:S02]  /*5a70*/  SEL R46, R46, 0xff800000, P2 ;  /* 0xff8000002e2e7807 */ /* 0x000fe40001000000 */
[----:B------:R-:W-:Y:S02]  /*5a80*/  SEL R47, R47, 0xff800000, P3 ;  /* 0xff8000002f2f7807 */ /* 0x000fe40001800000 */
[----:B------:R-:W-:-:S02]  /*5a90*/  SEL R48, R48, 0xff800000, P4 ;  /* 0xff80000030307807 */ /* 0x000fc40002000000 */
[----:B------:R-:W-:Y:S02]  /*5aa0*/  SEL R49, R49, 0xff800000, P5 ;  /* 0xff80000031317807 */ /* 0x000fe40002800000 */
[----:B------:R-:W-:Y:S02]  /*5ab0*/  SEL R50, R50, 0xff800000, P6 ;  /* 0xff80000032327807 */ /* 0x000fe40003000000 */
[----:B------:R-:W-:Y:S02]  /*5ac0*/  R2P PR, R2, 0x7e ;  /* 0x0000007e02007804 */ /* 0x000fe40000000000 */
[----:B------:R-:W-:-:S03]  /*5ad0*/  SEL R51, R51, 0xff800000, !P0 ;  /* 0xff80000033337807 */ /* 0x000fc60004000000 */
[----:B-1----:R-:W-:Y:S02]  /*5ae0*/  SEL R5, R5, 0xff800000, P1 ;  /* 0xff80000005057807 */ /* 0x002fe40000800000 */
[----:B------:R-:W-:Y:S02]  /*5af0*/  SEL R6, R6, 0xff800000, P2 ;  /* 0xff80000006067807 */ /* 0x000fe40001000000 */
[----:B------:R-:W-:Y:S02]  /*5b00*/  SEL R7, R7, 0xff800000, P3 ;  /* 0xff80000007077807 */ /* 0x000fe40001800000 */
[----:B------:R-:W-:Y:S02]  /*5b10*/  SEL R8, R8, 0xff800000, P4 ;  /* 0xff80000008087807 */ /* 0x000fe40002000000 */
[----:B------:R-:W-:Y:S02]  /*5b20*/  SEL R9, R9, 0xff800000, P5 ;  /* 0xff80000009097807 */ /* 0x000fe40002800000 */
[----:B------:R-:W-:-:S02]  /*5b30*/  SEL R10, R10, 0xff800000, P6 ;  /* 0xff8000000a0a7807 */ /* 0x000fc40003000000 */
        /* <DEDUP_REMOVED lines=8> */
[C---:B------:R-:W-:Y:S02]  /*5bc0*/  R2P PR, R2.reuse.B2, 0x7f ;  /* 0x0000007f02007804 */ /* 0x040fe40000002000 */
[----:B------:R-:W-:Y:S02]  /*5bd0*/  LOP3.LUT R12, R2, 0x1, RZ, 0xc0, !PT ;  /* 0x00000001020c7812 */ /* 0x000fe400078ec0ff */
[----:B------:R-:W-:Y:S02]  /*5be0*/  FMNMX R14, R88, R89, !PT ;  /* 0x00000059580e7209 */ /* 0x000fe40007800000 */
[----:B------:R-:W-:Y:S02]  /*5bf0*/  SEL R144, R20, 0xff800000, P0 ;  /* 0xff80000014907807 */ /* 0x000fe40000000000 */
[----:B------:R-:W-:-:S02]  /*5c00*/  ISETP.NE.U32.AND P0, PT, R12, 0x1, PT ;  /* 0x000000010c00780c */ /* 0x000fc40003f05070 */
[----:B------:R-:W-:Y:S02]  /*5c10*/  SEL R145, R21, 0xff800000, P1 ;  /* 0xff80000015917807 */ /* 0x000fe40000800000 */
[----:B------:R-:W-:Y:S02]  /*5c20*/  SEL R4, R4, 0xff800000, !P0 ;  /* 0xff80000004047807 */ /* 0x000fe40004000000 */
[----:B------:R-:W-:Y:S02]  /*5c30*/  LOP3.LUT P0, RZ, R2, 0x80, RZ, 0xc0, !PT ;  /* 0x0000008002ff7812 */ /* 0x000fe4000780c0ff */
[----:B------:R-:W-:Y:S02]  /*5c40*/  SEL R150, R22, 0xff800000, P2 ;  /* 0xff80000016967807 */ /* 0x000fe40001000000 */
[----:B------:R-:W-:Y:S02]  /*5c50*/  SEL R11, R11, 0xff800000, P0 ;  /* 0xff8000000b0b7807 */ /* 0x000fe40000000000 */
[----:B------:R-:W-:-:S02]  /*5c60*/  LOP3.LUT P0, RZ, R2, 0x8000, RZ, 0xc0, !PT ;  /* 0x0000800002ff7812 */ /* 0x000fc4000780c0ff */
[----:B------:R-:W-:Y:S02]  /*5c70*/  SEL R151, R23, 0xff800000, P3 ;  /* 0xff80000017977807 */ /* 0x000fe40001800000 */
[----:B------:R-:W-:Y:S02]  /*5c80*/  SEL R143, R19, 0xff800000, P0 ;  /* 0xff800000138f7807 */ /* 0x000fe40000000000 */
[----:B------:R-:W-:Y:S02]  /*5c90*/  LOP3.LUT P0, RZ, R2, 0x800000, RZ, 0xc0, !PT ;  /* 0x0080000002ff7812 */ /* 0x000fe4000780c0ff */
[----:B------:R-:W-:Y:S02]  /*5ca0*/  SEL R154, R24, 0xff800000, P4 ;  /* 0xff800000189a7807 */ /* 0x000fe40002000000 */
[----:B------:R-:W-:Y:S02]  /*5cb0*/  SEL R153, R27, 0xff800000, P0 ;  /* 0xff8000001b997807 */ /* 0x000fe40000000000 */
[----:B------:R-:W-:-:S02]  /*5cc0*/  SEL R155, R25, 0xff800000, P5 ;  /* 0xff800000199b7807 */ /* 0x000fc40002800000 */
[----:B------:R-:W-:Y:S02]  /*5cd0*/  SEL R152, R26, 0xff800000, P6 ;  /* 0xff8000001a987807 */ /* 0x000fe40003000000 */
[----:B------:R-:W-:Y:S02]  /*5ce0*/  R2P PR, R2.B3, 0x7f ;  /* 0x0000007f02007804 */ /* 0x000fe40000003000 */
[----:B------:R-:W-:Y:S02]  /*5cf0*/  FMNMX R12, R96, R97, !PT ;  /* 0x00000061600c7209 */ /* 0x000fe40007800000 */
[----:B------:R-:W-:Y:S02]  /*5d00*/  FMNMX R13, R100, R101, !PT ;  /* 0x00000065640d7209 */ /* 0x000fe40007800000 */
[----:B------:R-:W-:Y:S02]  /*5d10*/  SEL R148, R28, 0xff800000, P0 ;  /* 0xff8000001c947807 */ /* 0x000fe40000000000 */
[----:B------:R-:W-:-:S02]  /*5d20*/  ISETP.GT.AND P0, PT, R2, -0x1, PT ;  /* 0xffffffff0200780c */ /* 0x000fc40003f04270 */
[----:B------:R-:W-:Y:S02]  /*5d30*/  FMNMX R2, R86, R87, !PT ;  /* 0x0000005756027209 */ /* 0x000fe40007800000 */
[----:B------:R-:W-:Y:S02]  /*5d40*/  FMNMX3 R12, R12, R90, R91, !PT ;  /* 0x0000005a0c0c7276 */ /* 0x000fe4000780005b */
[----:B------:R-:W-:Y:S02]  /*5d50*/  FMNMX3 R2, R2, R92, R93, !PT ;  /* 0x0000005c02027276 */ /* 0x000fe4000780005d */
[----:B------:R-:W-:Y:S02]  /*5d60*/  FMNMX3 R12, R12, R98, R99, !PT ;  /* 0x000000620c0c7276 */ /* 0x000fe40007800063 */
[----:B------:R-:W-:Y:S02]  /*5d70*/  FMNMX3 R2, R2, R102, R103, !PT ;  /* 0x0000006602027276 */ /* 0x000fe40007800067 */
[----:B------:R-:W-:-:S02]  /*5d80*/  FMNMX3 R14, R14, R94, R95, !PT ;  /* 0x0000005e0e0e7276 */ /* 0x000fc4000780005f */
[----:B------:R-:W-:Y:S02]  /*5d90*/  FMNMX3 R13, R13, R106, R107, !PT ;  /* 0x0000006a0d0d7276 */ /* 0x000fe4000780006b */
        /* <DEDUP_REMOVED lines=44> */
[----:B------:R-:W-:Y:S02]  /*6060*/  SEL R149, R29, 0xff800000, P1 ;  /* 0xff8000001d957807 */ /* 0x000fe40000800000 */
[----:B------:R-:W-:Y:S02]  /*6070*/  SEL R146, R30, 0xff800000, P2 ;  /* 0xff8000001e927807 */ /* 0x000fe40001000000 */
[----:B------:R-:W-:-:S02]  /*6080*/  SEL R147, R31, 0xff800000, P3 ;  /* 0xff8000001f937807 */ /* 0x000fc40001800000 */
[----:B------:R-:W-:Y:S02]  /*6090*/  FMNMX3 R12, R12, R144, R145, !PT ;  /* 0x000000900c0c7276 */ /* 0x000fe40007800091 */
[----:B------:R-:W-:Y:S02]  /*60a0*/  FMNMX3 R2, R2, R150, R151, !PT ;  /* 0x0000009602027276 */ /* 0x000fe40007800097 */
[----:B------:R-:W-:Y:S02]  /*60b0*/  FMNMX3 R14, R14, R140, R141, !PT ;  /* 0x0000008c0e0e7276 */ /* 0x000fe4000780008d */
[----:B------:R-:W-:Y:S02]  /*60c0*/  FMNMX3 R13, R13, R142, R143, !PT ;  /* 0x0000008e0d0d7276 */ /* 0x000fe4000780008f */
[----:B------:R-:W-:Y:S02]  /*60d0*/  SEL R35, R35, 0xff800000, !P0 ;  /* 0xff80000023237807 */ /* 0x000fe40004000000 */
[----:B------:R-:W-:-:S02]  /*60e0*/  SEL R32, R32, 0xff800000, P4 ;  /* 0xff80000020207807 */ /* 0x000fc40002000000 */
[----:B------:R-:W-:Y:S02]  /*60f0*/  SEL R33, R33, 0xff800000, P5 ;  /* 0xff80000021217807 */ /* 0x000fe40002800000 */
[----:B------:R-:W-:Y:S02]  /*6100*/  SEL R34, R34, 0xff800000, P6 ;  /* 0xff80000022227807 */ /* 0x000fe40003000000 */
[----:B------:R-:W-:Y:S02]  /*6110*/  FMNMX3 R12, R12, R148, R149, !PT ;  /* 0x000000940c0c7276 */ /* 0x000fe40007800095 */
[----:B------:R-:W-:Y:S02]  /*6120*/  FMNMX3 R2, R2, R146, R147, !PT ;  /* 0x0000009202027276 */ /* 0x000fe40007800093 */
[----:B------:R-:W-:Y:S02]  /*6130*/  FMNMX3 R14, R14, R154, R155, !PT ;  /* 0x0000009a0e0e7276 */ /* 0x000fe4000780009b */
[----:B------:R-:W-:-:S02]  /*6140*/  FMNMX3 R13, R13, R152, R153, !PT ;  /* 0x000000980d0d7276 */ /* 0x000fc40007800099 */
[----:B------:R-:W-:Y:S02]  /*6150*/  FMNMX R2, R12, R2, !PT ;  /* 0x000000020c027209 */ /* 0x000fe40007800000 */
[----:B------:R-:W-:Y:S02]  /*6160*/  FMNMX3 R14, R14, R32, R33, !PT ;  /* 0x000000200e0e7276 */ /* 0x000fe40007800021 */
[----:B------:R-:W-:-:S04]  /*6170*/  FMNMX3 R13, R13, R34, R35, !PT ;  /* 0x000000220d0d7276 */ /* 0x000fc80007800023 */
[----:B------:R-:W-:Y:S01]  /*6180*/  FMNMX3 R157, R2, R14, R13, !PT ;  /* 0x0000000e029d7276 */ /* 0x000fe2000780000d */
[----:B--2---:R-:W-:-:S03]  /*6190*/  IMAD.U32 R2, RZ, RZ, UR12 ;  /* 0x0000000cff027e24 */ /* 0x004fc6000f8e00ff */
[----:B------:R-:W-:-:S04]  /*61a0*/  FSETP.NEU.AND P0, PT, R157, -INF , PT ;  /* 0xff8000009d00780b */ /* 0x000fc80003f0d000 */
[----:B------:R-:W-:Y:S02]  /*61b0*/  FSEL R12, R157, RZ, P0 ;  /* 0x000000ff9d0c7208 */ /* 0x000fe40000000000 */
[----:B------:R-:W-:-:S03]  /*61c0*/  ELECT P0, URZ, PT ;  /* 0x0000000000ff782f */ /* 0x000fc60003800000 */
[----:B------:R-:W-:-:S04]  /*61d0*/  FFMA R2, -R12, R2, 8 ;  /* 0x410000000c027423 */ /* 0x000fc80000000102 */
[--C-:B------:R-:W-:Y:S02]  /*61e0*/  FFMA2 R16, R88.F32x2.HI_LO, UR12.F32, R2.reuse.F32 ;  /* 0x0000000c58107c49 */ /* 0x100fe40009200002 */
[--C-:B------:R-:W-:Y:S02]  /*61f0*/  FFMA2 R18, R100.F32x2.HI_LO, UR12.F32, R2.reuse.F32 ;  /* 0x0000000c64127c49 */ /* 0x100fe40009200002 */
[--C-:B------:R-:W-:Y:S02]  /*6200*/  FFMA2 R20, R90.F32x2.HI_LO, UR12.F32, R2.reuse.F32 ;  /* 0x0000000c5a147c49 */ /* 0x100fe40009200002 */
[--C-:B------:R-:W-:Y:S01]  /*6210*/  FFMA2 R22, R92.F32x2.HI_LO, UR12.F32, R2.reuse.F32 ;  /* 0x0000000c5c167c49 */ /* 0x100fe20009200002 */
[----:B------:R-:W-:Y:S01]  /*6220*/  MUFU.EX2 R16, R16 ;  /* 0x0000001000107308 */ /* 0x000fe20000000800 */
[--C-:B------:R-:W-:Y:S02]  /*6230*/  FFMA2 R12, R96.F32x2.HI_LO, UR12.F32, R2.reuse.F32 ;  /* 0x0000000c600c7c49 */ /* 0x100fe40009200002 */
[----:B------:R-:W-:-:S02]  /*6240*/  FFMA2 R14, R86.F32x2.HI_LO, UR12.F32, R2.F32 ;  /* 0x0000000c560e7c49 */ /* 0x000fc40009200002 */
[--C-:B------:R-:W-:Y:S02]  /*6250*/  FFMA2 R24, R94.F32x2.HI_LO, UR12.F32, R2.reuse.F32 ;  /* 0x0000000c5e187c49 */ /* 0x100fe40009200002 */
[--C-:B------:R-:W-:Y:S01]  /*6260*/  FFMA2 R94, R116.F32x2.HI_LO, UR12.F32, R2.reuse.F32 ;  /* 0x0000000c745e7c49 */ /* 0x100fe20009200002 */
[----:B------:R-:W1:Y:S01]  /*6270*/  MUFU.EX2 R17, R17 ;  /* 0x0000001100117308 */ /* 0x000e620000000800 */
[--C-:B------:R-:W-:Y:S02]  /*6280*/  FFMA2 R96, R118.F32x2.HI_LO, UR12.F32, R2.reuse.F32 ;  /* 0x0000000c76607c49 */ /* 0x100fe40009200002 */
[--C-:B------:R-:W-:Y:S02]  /*6290*/  FFMA2 R26, R106.F32x2.HI_LO, UR12.F32, R2.reuse.F32 ;  /* 0x0000000c6a1a7c49 */ /* 0x100fe40009200002 */
[--C-:B------:R-:W-:Y:S02]  /*62a0*/  FFMA2 R28, R98.F32x2.HI_LO, UR12.F32, R2.reuse.F32 ;  /* 0x0000000c621c7c49 */ /* 0x100fe40009200002 */
[--C-:B------:R-:W-:Y:S01]  /*62b0*/  FFMA2 R30, R102.F32x2.HI_LO, UR12.F32, R2.reuse.F32 ;  /* 0x0000000c661e7c49 */ /* 0x100fe20009200002 */
[----:B------:R-:W-:Y:S01]  /*62c0*/  MUFU.EX2 R18, R18 ;  /* 0x0000001200127308 */ /* 0x000fe20000000800 */
[----:B------:R-:W-:-:S02]  /*62d0*/  FFMA2 R86, R104.F32x2.HI_LO, UR12.F32, R2.F32 ;  /* 0x0000000c68567c49 */ /* 0x000fc40009200002 */
[--C-:B------:R-:W-:Y:S02]  /*62e0*/  FFMA2 R88, R112.F32x2.HI_LO, UR12.F32, R2.reuse.F32 ;  /* 0x0000000c70587c49 */ /* 0x100fe40009200002 */
[--C-:B------:R-:W-:Y:S02]  /*62f0*/  FFMA2 R90, R108.F32x2.HI_LO, UR12.F32, R2.reuse.F32 ;  /* 0x0000000c6c5a7c49 */ /* 0x100fe40009200002 */
[--C-:B------:R-:W-:Y:S01]  /*6300*/  FFMA2 R92, R114.F32x2.HI_LO, UR12.F32, R2.reuse.F32 ;  /* 0x0000000c725c7c49 */ /* 0x100fe20009200002 */
[----:B------:R-:W2:Y:S01]  /*6310*/  MUFU.EX2 R19, R19 ;  /* 0x0000001300137308 */ /* 0x000ea20000000800 */
[--C-:B------:R-:W-:Y:S01]  /*6320*/  FFMA2 R116, R4.F32x2.HI_LO, UR12.F32, R2.reuse.F32 ;  /* 0x0000000c04747c49 */ /* 0x100fe20009200002 */
[----:B-1----:R-:W-:Y:S01]  /*6330*/  F2FP.SATFINITE.E4M3.F32.PACK_AB_MERGE_C R5, R17, R16, RZ ;  /* 0x000000101105723e */ /* 0x002fe200048070ff */
[--C-:B------:R-:W-:Y:S02]  /*6340*/  FFMA2 R118, R6.F32x2.HI_LO, UR12.F32, R2.reuse.F32 ;  /* 0x0000000c06767c49 */ /* 0x100fe40009200002 */
[----:B------:R-:W-:-:S02]  /*6350*/  FFMA2 R56, R56.F32x2.HI_LO, UR12.F32, R2.F32 ;  /* 0x0000000c38387c49 */ /* 0x000fc40009200002 */
[--C-:B------:R-:W-:Y:S01]  /*6360*/  FFMA2 R58, R58.F32x2.HI_LO, UR12.F32, R2.reuse.F32 ;  /* 0x0000000c3a3a7c49 */ /* 0x100fe20009200002 */
[----:B------:R-:W-:Y:S01]  /*6370*/  MUFU.EX2 R20, R20 ;  /* 0x0000001400147308 */ /* 0x000fe20000000800 */
[--C-:B------:R-:W-:Y:S02]  /*6380*/  FFMA2 R52, R52.F32x2.HI_LO, UR12.F32, R2.reuse.F32 ;  /* 0x0000000c34347c49 */ /* 0x100fe40009200002 */
[--C-:B------:R-:W-:Y:S02]  /*6390*/  FFMA2 R54, R54.F32x2.HI_LO, UR12.F32, R2.reuse.F32 ;  /* 0x0000000c36367c49 */ /* 0x100fe40009200002 */
[--C-:B------:R-:W-:Y:S02]  /*63a0*/  FFMA2 R60, R60.F32x2.HI_LO, UR12.F32, R2.reuse.F32 ;  /* 0x0000000c3c3c7c49 */ /* 0x100fe40009200002 */
[--C-:B------:R-:W-:Y:S01]  /*63b0*/  FFMA2 R62, R62.F32x2.HI_LO, UR12.F32, R2.reuse.F32 ;  /* 0x0000000c3e3e7c49 */ /* 0x100fe20009200002 */
[----:B------:R-:W1:Y:S01]  /*63c0*/  MUFU.EX2 R21, R21 ;  /* 0x0000001500157308 */ /* 0x000e620000000800 */
[----:B--2---:R-:W-:Y:S01]  /*63d0*/  F2FP.SATFINITE.E4M3.F32.PACK_AB_MERGE_C R6, R19, R18, RZ ;  /* 0x000000121306723e */ /* 0x004fe200048070ff */
[----:B------:R-:W-:-:S02]  /*63e0*/  FFMA2 R64, R64.F32x2.HI_LO, UR12.F32, R2.F32 ;  /* 0x0000000c40407c49 */ /* 0x000fc40009200002 */
[----:B------:R-:W-:Y:S01]  /*63f0*/  FFMA2 R66, R66.F32x2.HI_LO, UR12.F32, R2.F32 ;  /* 0x0000000c42427c49 */ /* 0x000fe20009200002 */
[----:B------:R-:W-:Y:S01]  /*6400*/  PRMT R5, R5, 0x5410, R6 ;  /* 0x0000541005057816 */ /* 0x000fe20000000006 */
[--C-:B------:R-:W-:Y:S02]  /*6410*/  FFMA2 R102, R122.F32x2.HI_LO, UR12.F32, R2.reuse.F32 ;  /* 0x0000000c7a667c49 */ /* 0x100fe40009200002 */
[----:B------:R-:W-:Y:S01]  /*6420*/  MUFU.EX2 R22, R22 ;  /* 0x0000001600167308 */ /* 0x000fe20000000800 */
[--C-:B------:R-:W-:Y:S02]  /*6430*/  FFMA2 R122, R10.F32x2.HI_LO, UR12.F32, R2.reuse.F32 ;  /* 0x0000000c0a7a7c49 */ /* 0x100fe40009200002 */
[--C-:B------:R-:W-:Y:S02]  /*6440*/  FFMA2 R68, R68.F32x2.HI_LO, UR12.F32, R2.reuse.F32 ;  /* 0x0000000c44447c49 */ /* 0x100fe40009200002 */
[--C-:B------:R-:W-:Y:S02]  /*6450*/  FFMA2 R70, R70.F32x2.HI_LO, UR12.F32, R2.reuse.F32 ;  /* 0x0000000c46467c49 */ /* 0x100fe40009200002 */
[--C-:B------:R-:W-:Y:S01]  /*6460*/  FFMA2 R72, R72.F32x2.HI_LO, UR12.F32, R2.reuse.F32 ;  /* 0x0000000c48487c49 */ /* 0x100fe20009200002 */
[----:B------:R-:W2:Y:S01]  /*6470*/  MUFU.EX2 R23, R23 ;  /* 0x0000001700177308 */ /* 0x000ea20000000800 */
[----:B-1----:R-:W-:Y:S01]  /*6480*/  F2FP.SATFINITE.E4M3.F32.PACK_AB_MERGE_C R6, R21, R20, RZ ;  /* 0x000000141506723e */ /* 0x002fe200048070ff */
[----:B------:R-:W-:-:S02]  /*6490*/  FFMA2 R74, R74.F32x2.HI_LO, UR12.F32, R2.F32 ;  /* 0x0000000c4a4a7c49 */ /* 0x000fc40009200002 */
[--C-:B------:R-:W-:Y:S02]  /*64a0*/  FFMA2 R76, R76.F32x2.HI_LO, UR12.F32, R2.reuse.F32 ;  /* 0x0000000c4c4c7c49 */ /* 0x100fe40009200002 */
[--C-:B------:R-:W-:Y:S02]  /*64b0*/  FFMA2 R78, R78.F32x2.HI_LO, UR12.F32, R2.reuse.F32 ;  /* 0x0000000c4e4e7c49 */ /* 0x100fe40009200002 */
        /* <DEDUP_REMOVED lines=8> */
[--C-:B------:R-:W-:Y:S01]  /*6540*/  FFMA2 R128, R140.F32x2.HI_LO, UR12.F32, R2.reuse.F32 ;  /* 0x0000000c8c807c49 */ /* 0x100fe20009200002 */
        /* <DEDUP_REMOVED lines=26> */
[--C-:B------:R-:W-:Y:S01]  /*66f0*/  FFMA2 R134, R150.F32x2.HI_LO, UR12.F32, R2.reuse.F32 ;  /* 0x0000000c96867c49 */ /* 0x100fe20009200002 */
[----:B------:R-:W-:Y:S01]  /*6700*/  LOP3.LUT R150, R3, 0x50, RZ, 0xfc, !PT ;  /* 0x0000005003967812 */ /* 0x000fe200078efcff */
[--C-:B------:R-:W-:Y:S01]  /*6710*/  FFMA2 R136, R154.F32x2.HI_LO, UR12.F32, R2.reuse.F32 ;  /* 0x0000000c9a887c49 */ /* 0x100fe20009200002 */
[----:B------:R-:W2:Y:S01]  /*6720*/  MUFU.EX2 R97, R97 ;  /* 0x0000006100617308 */ /* 0x000ea20000000800 */
[----:B-1----:R-:W-:Y:S01]  /*6730*/  F2FP.SATFINITE.E4M3.F32.PACK_AB_MERGE_C R11, R95, R94, RZ ;  /* 0x0000005e5f0b723e */ /* 0x002fe200048070ff */
[--C-:B------:R-:W-:Y:S01]  /*6740*/  FFMA2 R138, R152.F32x2.HI_LO, UR12.F32, R2.reuse.F32 ;  /* 0x0000000c988a7c49 */ /* 0x100fe20009200002 */
[----:B------:R-:W-:Y:S01]  /*6750*/  LOP3.LUT R151, R3, 0x58, RZ, 0xfc, !PT ;  /* 0x0000005803977812 */ /* 0x000fe200078efcff */
[----:B------:R-:W-:-:S02]  /*6760*/  FFMA2 R32, R32.F32x2.HI_LO, UR12.F32, R2.F32 ;  /* 0x0000000c20207c49 */ /* 0x000fc40009200002 */
[----:B------:R-:W-:Y:S02]  /*6770*/  FFMA2 R34, R34.F32x2.HI_LO, UR12.F32, R2.F32 ;  /* 0x0000000c22227c49 */ /* 0x000fe40009200002 */
[----:B------:R-:W-:Y:S01]  /*6780*/  MUFU.EX2 R24, R24 ;  /* 0x0000001800187308 */ /* 0x000fe20000000800 */
[----:B------:R-:W-:Y:S02]  /*6790*/  FADD2 R12, R12.F32x2.HI_LO, R20.F32x2.HI_LO ;  /* 0x000000140c0c724b */ /* 0x000fe40000000000 */
[----:B------:R-:W-:-:S05]  /*67a0*/  FADD2 R14, R14.F32x2.HI_LO, R22.F32x2.HI_LO ;  /* 0x000000160e0e724b */ /* 0x000fca0000000000 */
[----:B------:R-:W1:Y:S01]  /*67b0*/  MUFU.EX2 R25, R25 ;  /* 0x0000001900197308 */ /* 0x000e620000000800 */
[----:B--2---:R-:W-:-:S04]  /*67c0*/  F2FP.SATFINITE.E4M3.F32.PACK_AB_MERGE_C R111, R97, R96, RZ ;  /* 0x00000060616f723e */ /* 0x004fc800048070ff */
[----:B------:R-:W-:Y:S01]  /*67d0*/  PRMT R11, R11, 0x5410, R111 ;  /* 0x000054100b0b7816 */ /* 0x000fe2000000006f */
[----:B------:R-:W-:Y:S02]  /*67e0*/  IMAD.U32 R111, RZ, RZ, UR19 ;  /* 0x00000013ff6f7e24 */ /* 0x000fe4000f8e00ff */
[----:B------:R-:W-:Y:S03]  /*67f0*/  MUFU.EX2 R26, R26 ;  /* 0x0000001a001a7308 */ /* 0x000fe60000000800 */
[----:B------:R2:W-:Y:S06]  /*6800*/  BAR.ARV R111, 0x40 ;  /* 0x0001006f0000751d */ /* 0x0005ec0000002000 */
[----:B------:R-:W3:Y:S01]  /*6810*/  MUFU.EX2 R27, R27 ;  /* 0x0000001b001b7308 */ /* 0x000ee20000000800 */
[----:B-1----:R-:W-:Y:S01]  /*6820*/  F2FP.SATFINITE.E4M3.F32.PACK_AB_MERGE_C R7, R25, R24, RZ ;  /* 0x000000181907723e */ /* 0x002fe200048070ff */
[----:B------:R-:W-:-:S06]  /*6830*/  FADD2 R16, R16.F32x2.HI_LO, R24.F32x2.HI_LO ;  /* 0x000000181010724b */ /* 0x000fcc0000000000 */
[----:B------:R-:W-:Y:S08]  /*6840*/  MUFU.EX2 R28, R28 ;  /* 0x0000001c001c7308 */ /* 0x000ff00000000800 */
[----:B------:R-:W1:Y:S01]  /*6850*/  MUFU.EX2 R29, R29 ;  /* 0x0000001d001d7308 */ /* 0x000e620000000800 */
[----:B---3--:R-:W-:Y:S01]  /*6860*/  F2FP.SATFINITE.E4M3.F32.PACK_AB_MERGE_C R10, R27, R26, RZ ;  /* 0x0000001a1b0a723e */ /* 0x008fe200048070ff */
[----:B------:R-:W-:Y:S01]  /*6870*/  FADD2 R18, R18.F32x2.HI_LO, R26.F32x2.HI_LO ;  /* 0x0000001a1212724b */ /* 0x000fe20000000000 */
[----:B--2---:R-:W-:-:S02]  /*6880*/  LOP3.LUT R111, R3, 0x48, RZ, 0xfc, !PT ;  /* 0x00000048036f7812 */ /* 0x004fc400078efcff */
[----:B------:R-:W-:-:S03]  /*6890*/  PRMT R7, R7, 0x5410, R10 ;  /* 0x0000541007077816 */ /* 0x000fc6000000000a */
[----:B------:R-:W-:Y:S08]  /*68a0*/  MUFU.EX2 R30, R30 ;  /* 0x0000001e001e7308 */ /* 0x000ff00000000800 */
[----:B------:R-:W2:Y:S01]  /*68b0*/  MUFU.EX2 R31, R31 ;  /* 0x0000001f001f7308 */ /* 0x000ea20000000800 */
[----:B-1----:R-:W-:Y:S01]  /*68c0*/  F2FP.SATFINITE.E4M3.F32.PACK_AB_MERGE_C R8, R29, R28, RZ ;  /* 0x0000001c1d08723e */ /* 0x002fe200048070ff */
[----:B------:R-:W-:-:S06]  /*68d0*/  FADD2 R12, R12.F32x2.HI_LO, R28.F32x2.HI_LO ;  /* 0x0000001c0c0c724b */ /* 0x000fcc0000000000 */
[----:B------:R-:W-:Y:S08]  /*68e0*/  MUFU.EX2 R86, R86 ;  /* 0x0000005600567308 */ /* 0x000ff00000000800 */
[----:B------:R-:W1:Y:S01]  /*68f0*/  MUFU.EX2 R87, R87 ;  /* 0x0000005700577308 */ /* 0x000e620000000800 */
[----:B--2---:R-:W-:Y:S01]  /*6900*/  F2FP.SATFINITE.E4M3.F32.PACK_AB_MERGE_C R9, R31, R30, RZ ;  /* 0x0000001e1f09723e */ /* 0x004fe200048070ff */
[----:B------:R-:W-:-:S03]  /*6910*/  FADD2 R14, R14.F32x2.HI_LO, R30.F32x2.HI_LO ;  /* 0x0000001e0e0e724b */ /* 0x000fc60000000000 */
[----:B------:R-:W-:-:S03]  /*6920*/  PRMT R8, R8, 0x5410, R9 ;  /* 0x0000541008087816 */ /* 0x000fc60000000009 */
[----:B------:R-:W-:Y:S08]  /*6930*/  MUFU.EX2 R88, R88 ;  /* 0x0000005800587308 */ /* 0x000ff00000000800 */
[----:B------:R-:W2:Y:S01]  /*6940*/  MUFU.EX2 R89, R89 ;  /* 0x0000005900597308 */ /* 0x000ea20000000800 */
[----:B-1----:R-:W-:Y:S01]  /*6950*/  F2FP.SATFINITE.E4M3.F32.PACK_AB_MERGE_C R9, R87, R86, RZ ;  /* 0x000000565709723e */ /* 0x002fe200048070ff */
[----:B------:R-:W-:-:S04]  /*6960*/  FADD2 R16, R16.F32x2.HI_LO, R86.F32x2.HI_LO ;  /* 0x000000561010724b */ /* 0x000fc80000000000 */
[----:B------:R-:W-:Y:S02]  /*6970*/  FADD2 R16, R16.F32x2.HI_LO, R94.F32x2.HI_LO ;  /* 0x0000005e1010724b */ /* 0x000fe40000000000 */
[----:B------:R-:W-:Y:S08]  /*6980*/  MUFU.EX2 R90, R90 ;  /* 0x0000005a005a7308 */ /* 0x000ff00000000800 */
[----:B------:R-:W1:Y:S01]  /*6990*/  MUFU.EX2 R91, R91 ;  /* 0x0000005b005b7308 */ /* 0x000e620000000800 */
[----:B--2---:R-:W-:Y:S01]  /*69a0*/  F2FP.SATFINITE.E4M3.F32.PACK_AB_MERGE_C R141, R89, R88, RZ ;  /* 0x00000058598d723e */ /* 0x004fe200048070ff */
[----:B------:R-:W-:-:S03]  /*69b0*/  FADD2 R18, R18.F32x2.HI_LO, R88.F32x2.HI_LO ;  /* 0x000000581212724b */ /* 0x000fc60000000000 */
[----:B------:R-:W-:Y:S01]  /*69c0*/  PRMT R9, R9, 0x5410, R141 ;  /* 0x0000541009097816 */ /* 0x000fe2000000008d */
[----:B------:R-:W-:Y:S02]  /*69d0*/  FADD2 R18, R18.F32x2.HI_LO, R96.F32x2.HI_LO ;  /* 0x000000601212724b */ /* 0x000fe40000000000 */
        /* <DEDUP_REMOVED lines=8> */
[----:B------:R-:W-:Y:S01]  /*6a60*/  PRMT R10, R10, 0x5410, R140 ;  /* 0x000054100a0a7816 */ /* 0x000fe2000000008c */
[----:B------:R-:W-:Y:S02]  /*6a70*/  FFMA2 R140, R148.F32x2.HI_LO, UR12.F32, R2.F32 ;  /* 0x0000000c948c7c49 */ /* 0x000fe40009200002 */
[----:B------:R-:W-:Y:S01]  /*6a80*/  MUFU.EX2 R58, R58 ;  /* 0x0000003a003a7308 */ /* 0x000fe20000000800 */
[----:B------:R2:W-:Y:S01]  /*6a90*/  STTM.x8 tmem[UR11], R4 ;  /* 0x00000004000079ed */ /* 0x0005e200081c000b */
[----:B------:R-:W-:-:S06]  /*6aa0*/  R2UR UR11, R111 ;  /* 0x000000006f0b72ca */ /* 0x000fcc00000e0000 */
[----:B------:R-:W3:Y:S01]  /*6ab0*/  MUFU.EX2 R59, R59 ;  /* 0x0000003b003b7308 */ /* 0x000ee20000000800 */
[----:B-1----:R-:W-:Y:S01]  /*6ac0*/  F2FP.SATFINITE.E4M3.F32.PACK_AB_MERGE_C R142, R57, R56, RZ ;  /* 0x00000038398e723e */ /* 0x002fe200048070ff */
[----:B------:R-:W-:-:S06]  /*6ad0*/  FADD2 R16, R16.F32x2.HI_LO, R56.F32x2.HI_LO ;  /* 0x000000381010724b */ /* 0x000fcc0000000000 */
[----:B------:R-:W-:Y:S08]  /*6ae0*/  MUFU.EX2 R52, R52 ;  /* 0x0000003400347308 */ /* 0x000ff00000000800 */
[----:B------:R-:W1:Y:S01]  /*6af0*/  MUFU.EX2 R53, R53 ;  /* 0x0000003500357308 */ /* 0x000e620000000800 */
[----:B---3--:R-:W-:Y:S01]  /*6b00*/  F2FP.SATFINITE.E4M3.F32.PACK_AB_MERGE_C R143, R59, R58, RZ ;  /* 0x0000003a3b8f723e */ /* 0x008fe200048070ff */
[----:B------:R-:W-:-:S06]  /*6b10*/  FADD2 R18, R18.F32x2.HI_LO, R58.F32x2.HI_LO ;  /* 0x0000003a1212724b */ /* 0x000fcc0000000000 */
[----:B------:R-:W-:Y:S01]  /*6b20*/  MUFU.EX2 R54, R54 ;  /* 0x0000003600367308 */ /* 0x000fe20000000800 */
[----:B--2---:R-:W-:Y:S01]  /*6b30*/  PRMT R5, R142, 0x5410, R143 ;  /* 0x000054108e057816 */ /* 0x004fe2000000008f */
[----:B------:R-:W-:-:S06]  /*6b40*/  FFMA2 R142, R146.F32x2.HI_LO, UR12.F32, R2.F32 ;  /* 0x0000000c928e7c49 */ /* 0x000fcc0009200002 */
[----:B------:R-:W2:Y:S01]  /*6b50*/  MUFU.EX2 R55, R55 ;  /* 0x0000003700377308 */ /* 0x000ea20000000800 */
[----:B-1----:R-:W-:Y:S01]  /*6b60*/  F2FP.SATFINITE.E4M3.F32.PACK_AB_MERGE_C R144, R53, R52, RZ ;  /* 0x000000343590723e */ /* 0x002fe200048070ff */
[----:B------:R-:W-:Y:S01]  /*6b70*/  UIADD3 UR12, UPT, UPT, UR8, 0x360, URZ ;  /* 0x00000360080c7890 */ /* 0x000fe2000fffe0ff */
[----:B------:R-:W-:-:S03]  /*6b80*/  FADD2 R12, R12.F32x2.HI_LO, R52.F32x2.HI_LO ;  /* 0x000000340c0c724b */ /* 0x000fc60000000000 */
[----:B------:R-:W-:Y:S02]  /*6b90*/  UPRMT UR12, UR4, 0x654, UR12 ;  /* 0x00000654040c7896 */ /* 0x000fe4000800000c */
        /* <DEDUP_REMOVED lines=70> */
[----:B--2---:R-:W-:-:S07]  /*7000*/  PRMT R5, R144, 0x5410, R145 ;  /* 0x0000541090057816 */ /* 0x004fce0000000091 */
[----:B------:R-:W2:Y:S01]  /*7010*/  MUFU.EX2 R109, R109 ;  /* 0x0000006d006d7308 */ /* 0x000ea20000000800 */
[----:B-1----:R-:W-:-:S07]  /*7020*/  F2FP.SATFINITE.E4M3.F32.PACK_AB_MERGE_C R6, R107, R106, RZ ;  /* 0x0000006a6b06723e */ /* 0x002fce00048070ff */
[----:B------:R-:W-:Y:S08]  /*7030*/  MUFU.EX2 R112, R112 ;  /* 0x0000007000707308 */ /* 0x000ff00000000800 */
[----:B------:R-:W1:Y:S01]  /*7040*/  MUFU.EX2 R113, R113 ;  /* 0x0000007100717308 */ /* 0x000e620000000800 */
[----:B--2---:R-:W-:-:S04]  /*7050*/  F2FP.SATFINITE.E4M3.F32.PACK_AB_MERGE_C R10, R109, R108, RZ ;  /* 0x0000006c6d0a723e */ /* 0x004fc800048070ff */
        /* <DEDUP_REMOVED lines=20> */
[----:B------:R-:W-:-:S04]  /*71a0*/  FADD2 R12, R12.F32x2.HI_LO, R98.F32x2.HI_LO ;  /* 0x000000620c0c724b */ /* 0x000fc80000000000 */
[----:B------:R-:W-:Y:S02]  /*71b0*/  FADD2 R12, R12.F32x2.HI_LO, R106.F32x2.HI_LO ;  /* 0x0000006a0c0c724b */ /* 0x000fe40000000000 */
[----:B------:R-:W-:Y:S02]  /*71c0*/  MUFU.EX2 R40, R40 ;  /* 0x0000002800287308 */ /* 0x000fe40000000800 */
[----:B------:R-:W-:-:S06]  /*71d0*/  FADD2 R12, R12.F32x2.HI_LO, R36.F32x2.HI_LO ;  /* 0x000000240c0c724b */ /* 0x000fcc0000000000 */
[----:B------:R-:W1:Y:S01]  /*71e0*/  MUFU.EX2 R41, R41 ;  /* 0x0000002900297308 */ /* 0x000e620000000800 */
[----:B--2---:R-:W-:Y:S01]  /*71f0*/  F2FP.SATFINITE.E4M3.F32.PACK_AB_MERGE_C R147, R101, R100, RZ ;  /* 0x000000646593723e */ /* 0x004fe200048070ff */
[----:B------:R-:W-:-:S03]  /*7200*/  FADD2 R14, R14.F32x2.HI_LO, R100.F32x2.HI_LO ;  /* 0x000000640e0e724b */ /* 0x000fc60000000000 */
[----:B------:R-:W-:Y:S01]  /*7210*/  PRMT R4, R146, 0x5410, R147 ;  /* 0x0000541092047816 */ /* 0x000fe20000000093 */
[----:B------:R-:W-:Y:S02]  /*7220*/  FADD2 R14, R14.F32x2.HI_LO, R108.F32x2.HI_LO ;  /* 0x0000006c0e0e724b */ /* 0x000fe40000000000 */
[----:B------:R-:W-:Y:S02]  /*7230*/  MUFU.EX2 R42, R42 ;  /* 0x0000002a002a7308 */ /* 0x000fe40000000800 */
[----:B------:R-:W-:-:S06]  /*7240*/  FADD2 R14, R14.F32x2.HI_LO, R38.F32x2.HI_LO ;  /* 0x000000260e0e724b */ /* 0x000fcc0000000000 */
        /* <DEDUP_REMOVED lines=28> */
[----:B------:R-:W-:Y:S01]  /*7410*/  R2UR UR11, R151 ;  /* 0x00000000970b72ca */ /* 0x000fe200000e0000 */
[----:B------:R-:W3:Y:S05]  /*7420*/  FENCE.VIEW.ASYNC.T ;  /* 0x00000000000073c6 */ /* 0x000eea0000000200 */
[----:B------:R-:W4:Y:S01]  /*7430*/  MUFU.EX2 R119, R119 ;  /* 0x0000007700777308 */ /* 0x000f220000000800 */
[----:B-1----:R-:W-:Y:S01]  /*7440*/  F2FP.SATFINITE.E4M3.F32.PACK_AB_MERGE_C R2, R117, R116, RZ ;  /* 0x000000747502723e */ /* 0x002fe200048070ff */
[----:B------:R-:W-:-:S06]  /*7450*/  FADD2 R12, R12.F32x2.HI_LO, R116.F32x2.HI_LO ;  /* 0x000000740c0c724b */ /* 0x000fcc0000000000 */
[----:B------:R-:W-:Y:S08]  /*7460*/  MUFU.EX2 R120, R120 ;  /* 0x0000007800787308 */ /* 0x000ff00000000800 */
[----:B------:R-:W1:Y:S01]  /*7470*/  MUFU.EX2 R121, R121 ;  /* 0x0000007900797308 */ /* 0x000e620000000800 */
[----:B----4-:R-:W-:Y:S01]  /*7480*/  F2FP.SATFINITE.E4M3.F32.PACK_AB_MERGE_C R144, R119, R118, RZ ;  /* 0x000000767790723e */ /* 0x010fe200048070ff */
[----:B------:R-:W-:-:S06]  /*7490*/  FADD2 R14, R14.F32x2.HI_LO, R118.F32x2.HI_LO ;  /* 0x000000760e0e724b */ /* 0x000fcc0000000000 */
[----:B------:R-:W-:Y:S01]  /*74a0*/  MUFU.EX2 R122, R122 ;  /* 0x0000007a007a7308 */ /* 0x000fe20000000800 */
[----:B--2---:R-:W-:-:S07]  /*74b0*/  PRMT R4, R2, 0x5410, R144 ;  /* 0x0000541002047816 */ /* 0x004fce0000000090 */
        /* <DEDUP_REMOVED lines=53> */
[----:B------:R-:W-:Y:S02]  /*7810*/  IMAD.MOV.U32 R2, RZ, RZ, 0x1 ;  /* 0x00000001ff027424 */ /* 0x000fe400078e00ff */
[----:B------:R-:W-:Y:S01]  /*7820*/  FADD2 R12, R12.F32x2.HI_LO, R14.F32x2.HI_LO ;  /* 0x0000000e0c0c724b */ /* 0x000fe20000000000 */
[----:B------:R-:W-:Y:S01]  /*7830*/  MUFU.EX2 R34, R34 ;  /* 0x0000002200227308 */ /* 0x000fe20000000800 */
[----:B---3--:R2:W-:Y:S07]  /*7840*/  SYNCS.ARRIVE.TRANS64.RED.ART0 RZ, [UR16], R2 ;  /* 0x00000002ffff79a7 */ /* 0x0085ee0008500410 */
[----:B------:R-:W3:Y:S01]  /*7850*/  MUFU.EX2 R35, R35 ;  /* 0x0000002300237308 */ /* 0x000ee20000000800 */
[----:B-1----:R-:W-:Y:S01]  /*7860*/  F2FP.SATFINITE.E4M3.F32.PACK_AB_MERGE_C R11, R33, R32, RZ ;  /* 0x00000020210b723e */ /* 0x002fe200048070ff */
[----:B------:R-:W-:Y:S01]  /*7870*/  FADD2 R16, R16.F32x2.HI_LO, R32.F32x2.HI_LO ;  /* 0x000000201010724b */ /* 0x000fe20000000000 */
[----:B---3--:R-:W-:Y:S01]  /*7880*/  F2FP.SATFINITE.E4M3.F32.PACK_AB_MERGE_C R144, R35, R34, RZ ;  /* 0x000000222390723e */ /* 0x008fe200048070ff */
[----:B------:R-:W-:-:S03]  /*7890*/  FADD2 R18, R18.F32x2.HI_LO, R34.F32x2.HI_LO ;  /* 0x000000221212724b */ /* 0x000fc60000000000 */
[----:B------:R-:W-:Y:S01]  /*78a0*/  PRMT R11, R11, 0x5410, R144 ;  /* 0x000054100b0b7816 */ /* 0x000fe20000000090 */
[----:B------:R-:W-:-:S03]  /*78b0*/  FADD2 R16, R16.F32x2.HI_LO, R18.F32x2.HI_LO ;  /* 0x000000121010724b */ /* 0x000fc60000000000 */
[----:B------:R2:W-:Y:S01]  /*78c0*/  STTM.x8 tmem[UR11], R4 ;  /* 0x00000004000079ed */ /* 0x0005e200081c000b */
[----:B------:R-:W1:Y:S02]  /*78d0*/  FENCE.VIEW.ASYNC.T ;  /* 0x00000000000073c6 */ /* 0x000e640000000200 */
[----:B-1----:R-:W-:Y:S01]  /*78e0*/  NOP ;  /* 0x0000000000007918 */ /* 0x002fe20000000000 */
[----:B------:R2:W-:Y:S01]  /*78f0*/  @P0 SYNCS.ARRIVE.TRANS64.RED.ART0 RZ, [UR12], R2 ;  /* 0x00000002ffff09a7 */ /* 0x0005e2000850040c */
[----:B------:R-:W-:Y:S01]  /*7900*/  UIADD3 UR11, UPT, UPT, UR9, -0x80, URZ ;  /* 0xffffff80090b7890 */ /* 0x000fe2000fffe0ff */
[----:B------:R-:W-:-:S03]  /*7910*/  FADD2 R12, R12.F32x2.HI_LO, R16.F32x2.HI_LO ;  /* 0x000000100c0c724b */ /* 0x000fc60000000000 */
[----:B------:R-:W-:Y:S01]  /*7920*/  USHF.R.S32.HI UR9, URZ, 0x1f, UR11 ;  /* 0x0000001fff097899 */ /* 0x000fe2000801140b */
[----:B------:R-:W1:Y:S03]  /*7930*/  SYNCS.PHASECHK.TRANS64.TRYWAIT P0, [UR8+0x388], RZ ;  /* 0x000388ffff0075a7 */ /* 0x000e660008001108 */
[----:B------:R-:W-:-:S04]  /*7940*/  ULEA.HI UR9, UR9, UR11, URZ, 0x7 ;  /* 0x0000000b09097291 */ /* 0x000fc8000f8f38ff */
[----:B------:R-:W-:-:S04]  /*7950*/  USHF.R.S32.HI UR26, URZ, 0x7, UR9 ;  /* 0x00000007ff1a7899 */ /* 0x000fc80008011409 */
[----:B------:R-:W-:-:S04]  /*7960*/  UISETP.LT.AND UP0, UPT, URZ, UR26, UPT ;  /* 0x0000001aff00728c */ /* 0x000fc8000bf01270 */
[----:B------:R-:W-:-:S04]  /*7970*/  USEL UR26, URZ, UR26, !UP0 ;  /* 0x0000001aff1a7287 */ /* 0x000fc8000c000000 */
[----:B------:R-:W-:-:S04]  /*7980*/  UIADD3 UR9, UPT, UPT, UR27, -UR26, URZ ;  /* 0x8000001a1b097290 */ /* 0x000fc8000fffe0ff */
[----:B------:R-:W-:Y:S01]  /*7990*/  UISETP.GE.AND UP0, UPT, UR9, 0x1, UPT ;  /* 0x000000010900788c */ /* 0x000fe2000bf06270 */
[----:B-12---:R-:W-:Y:S10]  /*79a0*/  @!P0 BRA `(.L_x_63) ;  /* 0x0000006c00dc8947 */ /* 0x006ff40003800000 */
.L_x_132:
[----:B-1----:R-:W-:Y:S01]  /*79b0*/  FADD R2, R12, R13 ;  /* 0x0000000d0c027221 */ /* 0x002fe20000000000 */
[----:B------:R-:W-:Y:S01]  /*79c0*/  UMOV UR9, 0x1 ;  /* 0x0000000100097882 */ /* 0x000fe20000000000 */
[----:B------:R-:W-:Y:S01]  /*79d0*/  UMOV UR25, 0x1 ;  /* 0x0000000100197882 */ /* 0x000fe20000000000 */
[----:B------:R-:W-:Y:S05]  /*79e0*/  BRA.U !UP0, `(.L_x_64) ;  /* 0x00000029086c7547 */ /* 0x000fea000b800000 */
[----:B------:R-:W-:Y:S01]  /*79f0*/  UIADD3 UR13, UPT, UPT, UR8, 0x360, URZ ;  /* 0x00000360080d7890 */ /* 0x000fe2000fffe0ff */
[----:B------:R-:W-:Y:S01]  /*7a00*/  IADD3 R153, PT, PT, R156, UR10, RZ ;  /* 0x0000000a9c997c10 */ /* 0x000fe2000fffe0ff */
[----:B------:R-:W1:Y:S01]  /*7a10*/  LDCU UR12, c[0x0][0x380] ;  /* 0x00007000ff0c77ac */ /* 0x000e620008000800 */
[----:B------:R-:W-:Y:S01]  /*7a20*/  MOV R152, R157 ;  /* 0x0000009d00987202 */ /* 0x000fe20000000f00 */
[----:B------:R-:W2:Y:S01]  /*7a30*/  LDCU UR11, c[0x0][0x600] ;  /* 0x0000c000ff0b77ac */ /* 0x000ea20008000800 */
[----:B------:R-:W-:Y:S02]  /*7a40*/  UIADD3 UR24, UPT, UPT, -UR24, UR26, URZ ;  /* 0x0000001a18187290 */ /* 0x000fe4000fffe1ff */
[----:B------:R-:W-:Y:S01]  /*7a50*/  UPRMT UR13, UR4, 0x654, UR13 ;  /* 0x00000654040d7896 */ /* 0x000fe2000800000d */
[----:B------:R-:W-:Y:S01]  /*7a60*/  UMOV UR25, 0x1 ;  /* 0x0000000100197882 */ /* 0x000fe20000000000 */
[----:B------:R-:W-:Y:S01]  /*7a70*/  UMOV UR21, UR27 ;  /* 0x0000001b00157c82 */ /* 0x000fe20008000000 */
[----:B------:R-:W-:Y:S01]  /*7a80*/  UMOV UR9, 0x1 ;  /* 0x0000000100097882 */ /* 0x000fe20000000000 */
[----:B------:R-:W-:-:S08]  /*7a90*/  UMOV UR17, URZ ;  /* 0x000000ff00117c82 */ /* 0x000fd00008000000 */
.L_x_67:
[----:B------:R-:W-:Y:S01]  /*7aa0*/  USHF.L.U32 UR18, UR25, 0x1f, URZ ;  /* 0x0000001f19127899 */ /* 0x000fe200080006ff */
[----:B------:R-:W-:Y:S01]  /*7ab0*/  R2UR UR10, R3 ;  /* 0x00000000030a72ca */ /* 0x000fe200000e0000 */
[----:B------:R-:W-:-:S04]  /*7ac0*/  UIADD3 UR21, UPT, UPT, UR21, -0x1, URZ ;  /* 0xffffffff15157890 */ /* 0x000fc8000fffe0ff */
[----:B------:R-:W-:Y:S01]  /*7ad0*/  MOV R4, UR18 ;  /* 0x0000001200047c02 */ /* 0x000fe20008000f00 */
[----:B------:R-:W-:-:S03]  /*7ae0*/  UISETP.LT.AND UP0, UPT, URZ, UR21, UPT ;  /* 0x00000015ff00728c */ /* 0x000fc6000bf01270 */
[----:B------:R-:W3:Y:S01]  /*7af0*/  SYNCS.PHASECHK.TRANS64.TRYWAIT P0, [UR8+0x350], R4 ;  /* 0x00035004ff0075a7 */ /* 0x000ee20008001108 */
[----:B------:R-:W-:Y:S01]  /*7b00*/  USEL UR20, URZ, UR21, !UP0 ;  /* 0x00000015ff147287 */ /* 0x000fe2000c000000 */
[----:B---3--:R-:W-:Y:S11]  /*7b10*/  @!P0 BRA `(.L_x_65) ;  /* 0x0000006c00988947 */ /* 0x008ff60003800000 */
.L_x_134:
[----:B---3--:R-:W3:Y:S01]  /*7b20*/  LDTM.x32 R4, tmem[UR10] ;  /* 0x0000000a000479ee */ /* 0x008ee200082c0000 */
[----:B-1----:R-:W-:Y:S01]  /*7b30*/  ULEA UR20, UR20, UR12, 0x7 ;  /* 0x0000000c14147291 */ /* 0x002fe2000f8e38ff */
[----:B------:R-:W-:Y:S01]  /*7b40*/  IMAD.MOV.U32 R136, RZ, RZ, -0x1 ;  /* 0xffffffffff887424 */ /* 0x000fe200078e00ff */
[----:B------:R-:W-:Y:S01]  /*7b50*/  R2UR UR10, R84 ;  /* 0x00000000540a72ca */ /* 0x000fe200000e0000 */
[----:B------:R-:W-:-:S03]  /*7b60*/  USHF.L.U32 UR18, UR9, 0x1f, URZ ;  /* 0x0000001f09127899 */ /* 0x000fc600080006ff */
[----:B------:R-:W-:-:S04]  /*7b70*/  IADD3 R137, PT, PT, -R153, UR20, RZ ;  /* 0x0000001499897c10 */ /* 0x000fc8000fffe1ff */
[C---:B------:R-:W-:Y:S02]  /*7b80*/  VIADDMNMX R36, R137.reuse, 0x1f, RZ, !PT ;  /* 0x0000001f89247846 */ /* 0x040fe400078001ff */
[----:B------:R-:W-:Y:S02]  /*7b90*/  VIADDMNMX R138, R137, 0x5f, RZ, !PT ;  /* 0x0000005f898a7846 */ /* 0x000fe400078001ff */
[--C-:B------:R-:W-:Y:S01]  /*7ba0*/  SHF.R.U32.HI R36, RZ, R36, R136.reuse ;  /* 0x00000024ff247219 */ /* 0x100fe20000011688 */
[----:B------:R-:W1:Y:S01]  /*7bb0*/  LDTM.x32 R52, tmem[UR10] ;  /* 0x0000000a003479ee */ /* 0x000e6200082c0000 */
[----:B------:R-:W-:Y:S02]  /*7bc0*/  R2UR UR10, R85 ;  /* 0x00000000550a72ca */ /* 0x000fe400000e0000 */
[----:B------:R-:W-:Y:S02]  /*7bd0*/  R2P PR, R36, 0x7e ;  /* 0x0000007e24007804 */ /* 0x000fe40000000000 */
[----:B------:R-:W-:-:S02]  /*7be0*/  SHF.R.U32.HI R138, RZ, R138, R136 ;  /* 0x0000008aff8a7219 */ /* 0x000fc40000011688 */
[----:B------:R-:W-:Y:S02]  /*7bf0*/  VIADDMNMX R154, R137, 0x7f, RZ, !PT ;  /* 0x0000007f899a7846 */ /* 0x000fe400078001ff */
[----:B---3--:R-:W-:Y:S02]  /*7c00*/  SEL R97, R5, 0xff800000, P1 ;  /* 0xff80000005617807 */ /* 0x008fe40000800000 */
[----:B------:R-:W-:Y:S02]  /*7c10*/  SEL R86, R6, 0xff800000, P2 ;  /* 0xff80000006567807 */ /* 0x000fe40001000000 */
[----:B------:R-:W-:Y:S02]  /*7c20*/  SEL R87, R7, 0xff800000, P3 ;  /* 0xff80000007577807 */ /* 0x000fe40001800000 */
[----:B------:R-:W-:Y:S02]  /*7c30*/  SEL R88, R8, 0xff800000, P4 ;  /* 0xff80000008587807 */ /* 0x000fe40002000000 */
[----:B------:R-:W-:-:S02]  /*7c40*/  SEL R89, R9, 0xff800000, P5 ;  /* 0xff80000009597807 */ /* 0x000fc40002800000 */
[----:B------:R-:W-:Y:S02]  /*7c50*/  SEL R100, R10, 0xff800000, P6 ;  /* 0xff8000000a647807 */ /* 0x000fe40003000000 */
[C---:B------:R-:W-:Y:S02]  /*7c60*/  R2P PR, R36.reuse.B1, 0x7f ;  /* 0x0000007f24007804 */ /* 0x040fe40000001000 */
[----:B------:R-:W-:Y:S02]  /*7c70*/  LOP3.LUT R5, R36, 0x1, RZ, 0xc0, !PT ;  /* 0x0000000124057812 */ /* 0x000fe400078ec0ff */
[----:B------:R-:W-:Y:S02]  /*7c80*/  SHF.R.U32.HI R154, RZ, R154, R136 ;  /* 0x0000009aff9a7219 */ /* 0x000fe40000011688 */
[----:B------:R-:W-:Y:S02]  /*7c90*/  SEL R90, R12, 0xff800000, P0 ;  /* 0xff8000000c5a7807 */ /* 0x000fe40000000000 */
[----:B------:R-:W-:-:S02]  /*7ca0*/  SEL R91, R13, 0xff800000, P1 ;  /* 0xff8000000d5b7807 */ /* 0x000fc40000800000 */
[----:B------:R-:W-:Y:S02]  /*7cb0*/  SEL R92, R14, 0xff800000, P2 ;  /* 0xff8000000e5c7807 */ /* 0x000fe40001000000 */
[----:B------:R-:W-:Y:S02]  /*7cc0*/  SEL R93, R15, 0xff800000, P3 ;  /* 0xff8000000f5d7807 */ /* 0x000fe40001800000 */
[----:B------:R-:W-:Y:S02]  /*7cd0*/  SEL R94, R16, 0xff800000, P4 ;  /* 0xff800000105e7807 */ /* 0x000fe40002000000 */
[----:B------:R-:W-:Y:S02]  /*7ce0*/  SEL R95, R17, 0xff800000, P5 ;  /* 0xff800000115f7807 */ /* 0x000fe40002800000 */
        /* <DEDUP_REMOVED lines=30> */
[----:B------:R-:W3:Y:S01]  /*7ed0*/  LDTM.x32 R20, tmem[UR10] ;  /* 0x0000000a001479ee */ /* 0x000ee200082c0000 */
[----:B-1----:R-:W-:Y:S02]  /*7ee0*/  SEL R53, R53, 0xff800000, P1 ;  /* 0xff80000035357807 */ /* 0x002fe40000800000 */
        /* <DEDUP_REMOVED lines=16> */
[----:B------:R-:W-:-:S03]  /*7ff0*/  FMNMX R157, R100, R101, !PT ;  /* 0x00000065649d7209 */ /* 0x000fc60007800000 */
        /* <DEDUP_REMOVED lines=8> */
[----:B------:R-:W-:-:S03]  /*8080*/  FMNMX3 R157, R157, R106, R107, !PT ;  /* 0x0000006a9d9d7276 */ /* 0x000fc6000780006b */
        /* <DEDUP_REMOVED lines=19> */
[----:B---3--:R-:W-:Y:S02]  /*81c0*/  SEL R127, R21, 0xff800000, P1 ;  /* 0xff800000157f7807 */ /* 0x008fe40000800000 */
        /* <DEDUP_REMOVED lines=33> */
[----:B------:R-:W-:Y:S02]  /*83e0*/  FMNMX3 R157, R157, R58, R59, !PT ;  /* 0x0000003a9d9d7276 */ /* 0x000fe4000780003b */
[----:B------:R-:W-:-:S02]  /*83f0*/  R2UR UR10, R85 ;  /* 0x00000000550a72ca */ /* 0x000fc400000e0000 */
        /* <DEDUP_REMOVED lines=9> */
[----:B------:R-:W-:Y:S02]  /*8490*/  SEL R51, R51, 0xff800000, !P0 ;  /* 0xff80000033337807 */ /* 0x000fe40004000000 */
[----:B------:R-:W-:Y:S02]  /*84a0*/  FMNMX3 R157, R157, R66, R67, !PT ;  /* 0x000000429d9d7276 */ /* 0x000fe40007800043 */
[----:B-1----:R-:W-:-:S02]  /*84b0*/  SEL R5, R5, 0xff800000, P1 ;  /* 0xff80000005057807 */ /* 0x002fc40000800000 */
[----:B------:R-:W-:Y:S02]  /*84c0*/  SEL R6, R6, 0xff800000, P2 ;  /* 0xff80000006067807 */ /* 0x000fe40001000000 */
[----:B------:R-:W-:Y:S02]  /*84d0*/  SEL R7, R7, 0xff800000, P3 ;  /* 0xff80000007077807 */ /* 0x000fe40001800000 */
[----:B------:R-:W-:Y:S02]  /*84e0*/  SEL R8, R8, 0xff800000, P4 ;  /* 0xff80000008087807 */ /* 0x000fe40002000000 */
[----:B------:R-:W-:Y:S02]  /*84f0*/  SEL R9, R9, 0xff800000, P5 ;  /* 0xff80000009097807 */ /* 0x000fe40002800000 */
[----:B------:R-:W-:Y:S02]  /*8500*/  SEL R10, R10, 0xff800000, P6 ;  /* 0xff8000000a0a7807 */ /* 0x000fe40003000000 */
[----:B------:R-:W-:-:S02]  /*8510*/  R2P PR, R154.B1, 0x7f ;  /* 0x0000007f9a007804 */ /* 0x000fc40000001000 */
        /* <DEDUP_REMOVED lines=10> */
[----:B------:R-:W-:Y:S02]  /*85c0*/  FMNMX3 R14, R152, R96, R97, !PT ;  /* 0x00000060980e7276 */ /* 0x000fe40007800061 */
[----:B------:R-:W-:Y:S02]  /*85d0*/  FMNMX R13, R86, R87, !PT ;  /* 0x00000057560d7209 */ /* 0x000fe40007800000 */
[----:B------:R-:W-:-:S02]  /*85e0*/  SEL R144, R20, 0xff800000, P0 ;  /* 0xff80000014907807 */ /* 0x000fc40000000000 */
[----:B------:R-:W-:Y:S02]  /*85f0*/  ISETP.NE.U32.AND P0, PT, R12, 0x1, PT ;  /* 0x000000010c00780c */ /* 0x000fe40003f05070 */
[----:B------:R-:W-:Y:S02]  /*8600*/  FMNMX R12, R88, R89, !PT ;  /* 0x00000059580c7209 */ /* 0x000fe40007800000 */
        /* <DEDUP_REMOVED lines=24> */
[----:B------:R-:W-:Y:S02]  /*8790*/  SEL R4, R4, 0xff800000, !P0 ;  /* 0xff80000004047807 */ /* 0x000fe40004000000 */
[----:B------:R-:W-:Y:S02]  /*87a0*/  LOP3.LUT P0, RZ, R154, 0x80, RZ, 0xc0, !PT ;  /* 0x000000809aff7812 */ /* 0x000fe4000780c0ff */
[----:B------:R-:W-:Y:S02]  /*87b0*/  FMNMX3 R12, R12, R122, R123, !PT ;  /* 0x0000007a0c0c7276 */ /* 0x000fe4000780007b */
[----:B------:R-:W-:-:S02]  /*87c0*/  FMNMX3 R157, R157, R130, R131, !PT ;  /* 0x000000829d9d7276 */ /* 0x000fc40007800083 */
[----:B------:R-:W-:Y:S02]  /*87d0*/  FMNMX3 R14, R14, R124, R125, !PT ;  /* 0x0000007c0e0e7276 */ /* 0x000fe4000780007d */
[----:B------:R-:W-:Y:S02]  /*87e0*/  FMNMX3 R13, R13, R128, R129, !PT ;  /* 0x000000800d0d7276 */ /* 0x000fe40007800081 */
[----:B------:R-:W-:Y:S02]  /*87f0*/  SEL R11, R11, 0xff800000, P0 ;  /* 0xff8000000b0b7807 */ /* 0x000fe40000000000 */
[----:B------:R-:W-:Y:S02]  /*8800*/  LOP3.LUT P0, RZ, R154, 0x8000, RZ, 0xc0, !PT ;  /* 0x000080009aff7812 */ /* 0x000fe4000780c0ff */
[----:B------:R-:W-:Y:S02]  /*8810*/  FMNMX3 R12, R12, R132, R133, !PT ;  /* 0x000000840c0c7276 */ /* 0x000fe40007800085 */
[----:B------:R-:W-:-:S02]  /*8820*/  FMNMX3 R157, R157, R134, R135, !PT ;  /* 0x000000869d9d7276 */ /* 0x000fc40007800087 */
[----:B------:R-:W-:Y:S02]  /*8830*/  FMNMX3 R14, R14, R36, R37, !PT ;  /* 0x000000240e0e7276 */ /* 0x000fe40007800025 */
[----:B------:R-:W-:Y:S02]  /*8840*/  FMNMX3 R13, R13, R38, R39, !PT ;  /* 0x000000260d0d7276 */ /* 0x000fe40007800027 */
[----:B------:R-:W-:Y:S02]  /*8850*/  SEL R143, R19, 0xff800000, P0 ;  /* 0xff800000138f7807 */ /* 0x000fe40000000000 */
[----:B------:R-:W-:Y:S02]  /*8860*/  FMNMX3 R12, R12, R40, R41, !PT ;  /* 0x000000280c0c7276 */ /* 0x000fe40007800029 */
[----:B------:R-:W-:Y:S02]  /*8870*/  FMNMX3 R157, R157, R42, R43, !PT ;  /* 0x0000002a9d9d7276 */ /* 0x000fe4000780002b */
[----:B------:R-:W-:-:S02]  /*8880*/  FMNMX3 R14, R14, R44, R45, !PT ;  /* 0x0000002c0e0e7276 */ /* 0x000fc4000780002d */
[----:B------:R-:W-:Y:S02]  /*8890*/  FMNMX3 R13, R13, R46, R47, !PT ;  /* 0x0000002e0d0d7276 */ /* 0x000fe4000780002f */
[----:B------:R-:W-:Y:S02]  /*88a0*/  LOP3.LUT P0, RZ, R154, 0x800000, RZ, 0xc0, !PT ;  /* 0x008000009aff7812 */ /* 0x000fe4000780c0ff */
[----:B------:R-:W-:Y:S02]  /*88b0*/  FMNMX3 R12, R12, R48, R49, !PT ;  /* 0x000000300c0c7276 */ /* 0x000fe40007800031 */
[----:B------:R-:W-:Y:S02]  /*88c0*/  FMNMX3 R157, R157, R50, R51, !PT ;  /* 0x000000329d9d7276 */ /* 0x000fe40007800033 */
[----:B------:R-:W-:Y:S02]  /*88d0*/  FMNMX3 R14, R14, R4, R5, !PT ;  /* 0x000000040e0e7276 */ /* 0x000fe40007800005 */
[----:B------:R-:W-:-:S02]  /*88e0*/  FMNMX3 R13, R13, R6, R7, !PT ;  /* 0x000000060d0d7276 */ /* 0x000fc40007800007 */
        /* <DEDUP_REMOVED lines=8> */
[----:B------:R-:W-:Y:S02]  /*8970*/  FMNMX3 R12, R12, R8, R9, !PT ;  /* 0x000000080c0c7276 */ /* 0x000fe40007800009 */
[----:B------:R-:W-:Y:S02]  /*8980*/  FMNMX3 R157, R157, R10, R11, !PT ;  /* 0x0000000a9d9d7276 */ /* 0x000fe4000780000b */
[----:B------:R-:W-:Y:S02]  /*8990*/  FMNMX3 R14, R14, R136, R137, !PT ;  /* 0x000000880e0e7276 */ /* 0x000fe40007800089 */
[----:B------:R-:W-:-:S02]  /*89a0*/  FMNMX3 R13, R13, R138, R139, !PT ;  /* 0x0000008a0d0d7276 */ /* 0x000fc4000780008b */
[----:B------:R-:W-:Y:S02]  /*89b0*/  SEL R28, R28, 0xff800000, P0 ;  /* 0xff8000001c1c7807 */ /* 0x000fe40000000000 */
[----:B------:R-:W-:Y:S01]  /*89c0*/  ISETP.GT.AND P0, PT, R154, -0x1, PT ;  /* 0xffffffff9a00780c */ /* 0x000fe20003f04270 */
[----:B--2---:R-:W-:Y:S01]  /*89d0*/  IMAD.U32 R154, RZ, RZ, UR11 ;  /* 0x0000000bff9a7e24 */ /* 0x004fe2000f8e00ff */
[----:B------:R-:W-:Y:S02]  /*89e0*/  SEL R29, R29, 0xff800000, P1 ;  /* 0xff8000001d1d7807 */ /* 0x000fe40000800000 */
[----:B------:R-:W-:Y:S02]  /*89f0*/  SEL R30, R30, 0xff800000, P2 ;  /* 0xff8000001e1e7807 */ /* 0x000fe40001000000 */
[----:B------:R-:W-:Y:S02]  /*8a00*/  SEL R31, R31, 0xff800000, P3 ;  /* 0xff8000001f1f7807 */ /* 0x000fe40001800000 */
[----:B------:R-:W-:-:S02]  /*8a10*/  FMNMX3 R12, R12, R140, R141, !PT ;  /* 0x0000008c0c0c7276 */ /* 0x000fc4000780008d */
[----:B------:R-:W-:Y:S02]  /*8a20*/  FMNMX3 R157, R157, R142, R143, !PT ;  /* 0x0000008e9d9d7276 */ /* 0x000fe4000780008f */
[----:B------:R-:W-:Y:S02]  /*8a30*/  FMNMX3 R14, R14, R144, R145, !PT ;  /* 0x000000900e0e7276 */ /* 0x000fe40007800091 */
[----:B------:R-:W-:Y:S02]  /*8a40*/  FMNMX3 R13, R13, R148, R149, !PT ;  /* 0x000000940d0d7276 */ /* 0x000fe40007800095 */
[----:B------:R-:W-:Y:S02]  /*8a50*/  SEL R35, R35, 0xff800000, !P0 ;  /* 0xff80000023237807 */ /* 0x000fe40004000000 */
[----:B------:R-:W-:Y:S02]  /*8a60*/  SEL R32, R32, 0xff800000, P4 ;  /* 0xff80000020207807 */ /* 0x000fe40002000000 */
[----:B------:R-:W-:-:S02]  /*8a70*/  SEL R33, R33, 0xff800000, P5 ;  /* 0xff80000021217807 */ /* 0x000fc40002800000 */
[----:B------:R-:W-:Y:S02]  /*8a80*/  SEL R34, R34, 0xff800000, P6 ;  /* 0xff80000022227807 */ /* 0x000fe40003000000 */
[----:B------:R-:W-:Y:S02]  /*8a90*/  FMNMX3 R12, R12, R146, R147, !PT ;  /* 0x000000920c0c7276 */ /* 0x000fe40007800093 */
[----:B------:R-:W-:Y:S02]  /*8aa0*/  FMNMX3 R157, R157, R26, R27, !PT ;  /* 0x0000001a9d9d7276 */ /* 0x000fe4000780001b */
[----:B------:R-:W-:Y:S02]  /*8ab0*/  FMNMX3 R14, R14, R28, R29, !PT ;  /* 0x0000001c0e0e7276 */ /* 0x000fe4000780001d */
[----:B------:R-:W-:Y:S02]  /*8ac0*/  FMNMX3 R13, R13, R30, R31, !PT ;  /* 0x0000001e0d0d7276 */ /* 0x000fe4000780001f */
[----:B------:R-:W-:-:S02]  /*8ad0*/  FMNMX3 R12, R12, R32, R33, !PT ;  /* 0x000000200c0c7276 */ /* 0x000fc40007800021 */
[----:B------:R-:W-:Y:S02]  /*8ae0*/  FMNMX3 R157, R157, R34, R35, !PT ;  /* 0x000000229d9d7276 */ /* 0x000fe40007800023 */
[----:B------:R-:W-:-:S04]  /*8af0*/  FMNMX R13, R14, R13, !PT ;  /* 0x0000000d0e0d7209 */ /* 0x000fc80007800000 */
[----:B------:R-:W-:-:S04]  /*8b00*/  FMNMX3 R157, R13, R12, R157, !PT ;  /* 0x0000000c0d9d7276 */ /* 0x000fc8000780009d */
[----:B------:R-:W-:-:S04]  /*8b10*/  FSETP.NEU.AND P0, PT, R157, -INF , PT ;  /* 0xff8000009d00780b */ /* 0x000fc80003f0d000 */
[----:B------:R-:W-:Y:S02]  /*8b20*/  FSEL R12, R157, RZ, P0 ;  /* 0x000000ff9d0c7208 */ /* 0x000fe40000000000 */
[----:B------:R-:W-:-:S03]  /*8b30*/  ELECT P0, URZ, PT ;  /* 0x0000000000ff782f */ /* 0x000fc60003800000 */
[----:B------:R-:W-:-:S04]  /*8b40*/  FADD R155, -R12, R152 ;  /* 0x000000980c9b7221 */ /* 0x000fc80000000100 */
[----:B------:R-:W-:-:S05]  /*8b50*/  FMUL R155, R155, UR11 ;  /* 0x0000000b9b9b7c20 */ /* 0x000fca0008400000 */
[----:B------:R-:W-:Y:S02]  /*8b60*/  FSETP.GE.AND P1, PT, R155, -4, PT ;  /* 0xc08000009b00780b */ /* 0x000fe40003f26000 */
[----:B------:R-:W1:Y:S02]  /*8b70*/  MUFU.EX2 R155, R155 ;  /* 0x0000009b009b7308 */ /* 0x000e640000000800 */
[C---:B------:R-:W-:Y:S02]  /*8b80*/  FSEL R12, R152.reuse, R12, P1 ;  /* 0x0000000c980c7208 */ /* 0x040fe40000800000 */
[----:B------:R-:W-:-:S03]  /*8b90*/  FSEL R157, R152, R157, P1 ;  /* 0x0000009d989d7208 */ /* 0x000fc60000800000 */
[----:B------:R-:W-:-:S04]  /*8ba0*/  FFMA R154, -R12, R154, 8 ;  /* 0x410000000c9a7423 */ /* 0x000fc8000000019a */
[--C-:B------:R-:W-:Y:S02]  /*8bb0*/  FFMA2 R16, R88.F32x2.HI_LO, UR11.F32, R154.reuse.F32 ;  /* 0x0000000b58107c49 */ /* 0x100fe4000920009a */
[--C-:B------:R-:W-:Y:S02]  /*8bc0*/  FFMA2 R18, R100.F32x2.HI_LO, UR11.F32, R154.reuse.F32 ;  /* 0x0000000b64127c49 */ /* 0x100fe4000920009a */
[--C-:B------:R-:W-:Y:S02]  /*8bd0*/  FFMA2 R20, R90.F32x2.HI_LO, UR11.F32, R154.reuse.F32 ;  /* 0x0000000b5a147c49 */ /* 0x100fe4000920009a */
[--C-:B------:R-:W-:Y:S01]  /*8be0*/  FFMA2 R22, R92.F32x2.HI_LO, UR11.F32, R154.reuse.F32 ;  /* 0x0000000b5c167c49 */ /* 0x100fe2000920009a */
[----:B------:R-:W-:Y:S01]  /*8bf0*/  MUFU.EX2 R16, R16 ;  /* 0x0000001000107308 */ /* 0x000fe20000000800 */
[--C-:B------:R-:W-:Y:S01]  /*8c00*/  FFMA2 R12, R96.F32x2.HI_LO, UR11.F32, R154.reuse.F32 ;  /* 0x0000000b600c7c49 */ /* 0x100fe2000920009a */
[----:B-1----:R-:W-:Y:S01]  /*8c10*/  FSEL R155, R155, 1, !P1 ;  /* 0x3f8000009b9b7808 */ /* 0x002fe20004800000 */
        /* <DEDUP_REMOVED lines=14> */
[--C-:B------:R-:W-:Y:S02]  /*8d00*/  FFMA2 R108, R122.F32x2.HI_LO, UR11.F32, R154.reuse.F32 ;  /* 0x0000000b7a6c7c49 */ /* 0x100fe4000920009a */
[----:B------:R-:W-:Y:S02]  /*8d10*/  FFMA2 R122, R4.F32x2.HI_LO, UR11.F32, R154.F32 ;  /* 0x0000000b047a7c49 */ /* 0x000fe4000920009a */
[----:B------:R-:W-:-:S02]  /*8d20*/  IMAD.SHL.U32 R4, R0, 0x4, RZ ;  /* 0x0000000400047824 */ /* 0x000fc400078e00ff */
[--C-:B------:R-:W-:Y:S01]  /*8d30*/  FFMA2 R104, R126.F32x2.HI_LO, UR11.F32, R154.reuse.F32 ;  /* 0x0000000b7e687c49 */ /* 0x100fe2000920009a */
[----:B-1----:R-:W-:Y:S01]  /*8d40*/  F2FP.SATFINITE.E4M3.F32.PACK_AB_MERGE_C R5, R17, R16, RZ ;  /* 0x000000101105723e */ /* 0x002fe200048070ff */
[--C-:B------:R-:W-:Y:S01]  /*8d50*/  FFMA2 R114, R124.F32x2.HI_LO, UR11.F32, R154.reuse.F32 ;  /* 0x0000000b7c727c49 */ /* 0x100fe2000920009a */
[----:B------:R-:W-:Y:S01]  /*8d60*/  MUFU.EX2 R20, R20 ;  /* 0x0000001400147308 */ /* 0x000fe20000000800 */
[--C-:B------:R-:W-:Y:S01]  /*8d70*/  FFMA2 R52, R52.F32x2.HI_LO, UR11.F32, R154.reuse.F32 ;  /* 0x0000000b34347c49 */ /* 0x100fe2000920009a */
[----:B------:R-:W-:Y:S01]  /*8d80*/  LOP3.LUT R4, R4, 0x1fc, RZ, 0xc0, !PT ;  /* 0x000001fc04047812 */ /* 0x000fe200078ec0ff */
[--C-:B------:R-:W-:Y:S02]  /*8d90*/  FFMA2 R54, R54.F32x2.HI_LO, UR11.F32, R154.reuse.F32 ;  /* 0x0000000b36367c49 */ /* 0x100fe4000920009a */
[--C-:B------:R-:W-:Y:S02]  /*8da0*/  FFMA2 R56, R56.F32x2.HI_LO, UR11.F32, R154.reuse.F32 ;  /* 0x0000000b38387c49 */ /* 0x100fe4000920009a */
[--C-:B------:R-:W-:Y:S01]  /*8db0*/  FFMA2 R58, R58.F32x2.HI_LO, UR11.F32, R154.reuse.F32 ;  /* 0x0000000b3a3a7c49 */ /* 0x100fe2000920009a */
[----:B------:R-:W1:Y:S01]  /*8dc0*/  MUFU.EX2 R21, R21 ;  /* 0x0000001500157308 */ /* 0x000e620000000800 */
[--C-:B------:R-:W-:Y:S01]  /*8dd0*/  FFMA2 R60, R60.F32x2.HI_LO, UR11.F32, R154.reuse.F32 ;  /* 0x0000000b3c3c7c49 */ /* 0x100fe2000920009a */
[----:B------:R3:W-:Y:S01]  /*8de0*/  STS [R4+UR8+0x3cc], R155 ;  /* 0x0003cc9b04007988 */ /* 0x0007e20008000808 */
[----:B------:R-:W-:-:S02]  /*8df0*/  FFMA2 R62, R62.F32x2.HI_LO, UR11.F32, R154.F32 ;  /* 0x0000000b3e3e7c49 */ /* 0x000fc4000920009a */
[--C-:B------:R-:W-:Y:S02]  /*8e00*/  FFMA2 R124, R6.F32x2.HI_LO, UR11.F32, R154.reuse.F32 ;  /* 0x0000000b067c7c49 */ /* 0x100fe4000920009a */
[--C-:B------:R-:W-:Y:S01]  /*8e10*/  FFMA2 R126, R8.F32x2.HI_LO, UR11.F32, R154.reuse.F32 ;  /* 0x0000000b087e7c49 */ /* 0x100fe2000920009a */
[----:B------:R-:W-:Y:S01]  /*8e20*/  MUFU.EX2 R22, R22 ;  /* 0x0000001600167308 */ /* 0x000fe20000000800 */
[----:B--2---:R-:W-:Y:S01]  /*8e30*/  F2FP.SATFINITE.E4M3.F32.PACK_AB_MERGE_C R8, R19, R18, RZ ;  /* 0x000000121308723e */ /* 0x004fe200048070ff */
[--C-:B------:R-:W-:Y:S02]  /*8e40*/  FFMA2 R116, R128.F32x2.HI_LO, UR11.F32, R154.reuse.F32 ;  /* 0x0000000b80747c49 */ /* 0x100fe4000920009a */
[----:B------:R-:W-:Y:S01]  /*8e50*/  FFMA2 R118, R132.F32x2.HI_LO, UR11.F32, R154.F32 ;  /* 0x0000000b84767c49 */ /* 0x000fe2000920009a */
[----:B------:R-:W-:Y:S01]  /*8e60*/  PRMT R5, R5, 0x5410, R8 ;  /* 0x0000541005057816 */ /* 0x000fe20000000008 */
[--C-:B------:R-:W-:Y:S02]  /*8e70*/  FFMA2 R128, R10.F32x2.HI_LO, UR11.F32, R154.reuse.F32 ;  /* 0x0000000b0a807c49 */ /* 0x100fe4000920009a */
        /* <DEDUP_REMOVED lines=35> */
[----:B---3--:R-:W-:Y:S01]  /*90b0*/  PRMT R4, R9, 0x5410, R10 ;  /* 0x0000541009047816 */ /* 0x008fe2000000000a */
        /* <DEDUP_REMOVED lines=13> */
[----:B------:R-:W-:-:S05]  /*9190*/  FFMA2 R34, R34.F32x2.HI_LO, UR11.F32, R154.F32 ;  /* 0x0000000b22227c49 */ /* 0x000fca000920009a */
[----:B------:R-:W1:Y:S01]  /*91a0*/  MUFU.EX2 R89, R89 ;  /* 0x0000005900597308 */ /* 0x000e620000000800 */
[----:B--2---:R-:W-:-:S04]  /*91b0*/  F2FP.SATFINITE.E4M3.F32.PACK_AB_MERGE_C R144, R87, R86, RZ ;  /* 0x000000565790723e */ /* 0x004fc800048070ff */
        /* <DEDUP_REMOVED lines=21> */
[----:B------:R-:W-:Y:S01]  /*9310*/  PRMT R11, R11, 0x5410, R144 ;  /* 0x000054100b0b7816 */ /* 0x000fe20000000090 */
[----:B------:R-:W-:Y:S02]  /*9320*/  IMAD.U32 R144, RZ, RZ, UR19 ;  /* 0x00000013ff907e24 */ /* 0x000fe4000f8e00ff */
[----:B------:R-:W-:Y:S08]  /*9330*/  MUFU.EX2 R98, R98 ;  /* 0x0000006200627308 */ /* 0x000ff00000000800 */
[----:B------:R-:W2:Y:S01]  /*9340*/  MUFU.EX2 R99, R99 ;  /* 0x0000006300637308 */ /* 0x000ea20000000800 */
[----:B-1----:R-:W-:-:S07]  /*9350*/  F2FP.SATFINITE.E4M3.F32.PACK_AB_MERGE_C R10, R97, R96, RZ ;  /* 0x00000060610a723e */ /* 0x002fce00048070ff */
[----:B------:R-:W-:Y:S08]  /*9360*/  MUFU.EX2 R52, R52 ;  /* 0x0000003400347308 */ /* 0x000ff00000000800 */
[----:B------:R-:W-:Y:S01]  /*9370*/  MUFU.EX2 R53, R53 ;  /* 0x0000003500357308 */ /* 0x000fe20000000800 */
[----:B--2---:R-:W-:-:S04]  /*9380*/  F2FP.SATFINITE.E4M3.F32.PACK_AB_MERGE_C R145, R99, R98, RZ ;  /* 0x000000626391723e */ /* 0x004fc800048070ff */
[----:B------:R-:W-:Y:S01]  /*9390*/  PRMT R10, R10, 0x5410, R145 ;  /* 0x000054100a0a7816 */ /* 0x000fe20000000091 */
[----:B------:R1:W-:Y:S06]  /*93a0*/  BAR.ARV R144, 0x40 ;  /* 0x000100900000751d */ /* 0x0003ec0000002000 */
[----:B------:R-:W-:Y:S01]  /*93b0*/  MUFU.EX2 R54, R54 ;  /* 0x0000003600367308 */ /* 0x000fe20000000800 */
[----:B------:R2:W-:Y:S01]  /*93c0*/  STTM.x8 tmem[UR10], R4 ;  /* 0x00000004000079ed */ /* 0x0005e200081c000a */
[----:B------:R-:W-:-:S06]  /*93d0*/  R2UR UR10, R111 ;  /* 0x000000006f0a72ca */ /* 0x000fcc00000e0000 */
[----:B------:R-:W2:Y:S08]  /*93e0*/  MUFU.EX2 R55, R55 ;  /* 0x0000003700377308 */ /* 0x000eb00000000800 */
[----:B------:R-:W-:Y:S08]  /*93f0*/  MUFU.EX2 R56, R56 ;  /* 0x0000003800387308 */ /* 0x000ff00000000800 */
[----:B------:R-:W3:Y:S08]  /*9400*/  MUFU.EX2 R57, R57 ;  /* 0x0000003900397308 */ /* 0x000ef00000000800 */
[----:B------:R-:W-:Y:S01]  /*9410*/  MUFU.EX2 R58, R58 ;  /* 0x0000003a003a7308 */ /* 0x000fe20000000800 */
[----:B--2---:R-:W-:-:S07]  /*9420*/  F2FP.SATFINITE.E4M3.F32.PACK_AB_MERGE_C R9, R55, R54, RZ ;  /* 0x000000363709723e */ /* 0x004fce00048070ff */
[----:B------:R-:W2:Y:S01]  /*9430*/  MUFU.EX2 R59, R59 ;  /* 0x0000003b003b7308 */ /* 0x000ea20000000800 */
[----:B------:R-:W-:Y:S02]  /*9440*/  F2FP.SATFINITE.E4M3.F32.PACK_AB_MERGE_C R4, R53, R52, RZ ;  /* 0x000000343504723e */ /* 0x000fe400048070ff */
[----:B---3--:R-:W-:Y:S02]  /*9450*/  F2FP.SATFINITE.E4M3.F32.PACK_AB_MERGE_C R5, R57, R56, RZ ;  /* 0x000000383905723e */ /* 0x008fe400048070ff */
[----:B------:R-:W-:-:S03]  /*9460*/  PRMT R4, R4, 0x5410, R9 ;  /* 0x0000541004047816 */ /* 0x000fc60000000009 */
[----:B------:R-:W-:Y:S08]  /*9470*/  MUFU.EX2 R60, R60 ;  /* 0x0000003c003c7308 */ /* 0x000ff00000000800 */
[----:B------:R-:W3:Y:S01]  /*9480*/  MUFU.EX2 R61, R61 ;  /* 0x0000003d003d7308 */ /* 0x000ee20000000800 */
[----:B--2---:R-:W-:-:S04]  /*9490*/  F2FP.SATFINITE.E4M3.F32.PACK_AB_MERGE_C R8, R59, R58, RZ ;  /* 0x0000003a3b08723e */ /* 0x004fc800048070ff */
[----:B------:R-:W-:-:S03]  /*94a0*/  PRMT R5, R5, 0x5410, R8 ;  /* 0x0000541005057816 */ /* 0x000fc60000000008 */
[----:B------:R-:W-:Y:S08]  /*94b0*/  MUFU.EX2 R62, R62 ;  /* 0x0000003e003e7308 */ /* 0x000ff00000000800 */
[----:B------:R-:W2:Y:S01]  /*94c0*/  MUFU.EX2 R63, R63 ;  /* 0x0000003f003f7308 */ /* 0x000ea20000000800 */
[----:B---3--:R-:W-:-:S07]  /*94d0*/  F2FP.SATFINITE.E4M3.F32.PACK_AB_MERGE_C R6, R61, R60, RZ ;  /* 0x0000003c3d06723e */ /* 0x008fce00048070ff */
[----:B------:R-:W-:Y:S08]  /*94e0*/  MUFU.EX2 R64, R64 ;  /* 0x0000004000407308 */ /* 0x000ff00000000800 */
[----:B------:R-:W3:Y:S01]  /*94f0*/  MUFU.EX2 R65, R65 ;  /* 0x0000004100417308 */ /* 0x000ee20000000800 */
[----:B--2---:R-:W-:-:S04]  /*9500*/  F2FP.SATFINITE.E4M3.F32.PACK_AB_MERGE_C R7, R63, R62, RZ ;  /* 0x0000003e3f07723e */ /* 0x004fc800048070ff */
[----:B------:R-:W-:-:S03]  /*9510*/  PRMT R6, R6, 0x5410, R7 ;  /* 0x0000541006067816 */ /* 0x000fc60000000007 */
[----:B------:R-:W-:Y:S08]  /*9520*/  MUFU.EX2 R66, R66 ;  /* 0x0000004200427308 */ /* 0x000ff00000000800 */
[----:B------:R-:W1:Y:S01]  /*9530*/  MUFU.EX2 R67, R67 ;  /* 0x0000004300437308 */ /* 0x000e620000000800 */
[----:B---3--:R-:W-:-:S07]  /*9540*/  F2FP.SATFINITE.E4M3.F32.PACK_AB_MERGE_C R7, R65, R64, RZ ;  /* 0x000000404107723e */ /* 0x008fce00048070ff */
[----:B------:R-:W-:Y:S08]  /*9550*/  MUFU.EX2 R68, R68 ;  /* 0x0000004400447308 */ /* 0x000ff00000000800 */
[----:B------:R-:W2:Y:S01]  /*9560*/  MUFU.EX2 R69, R69 ;  /* 0x0000004500457308 */ /* 0x000ea20000000800 */
[----:B-1----:R-:W-:-:S04]  /*9570*/  F2FP.SATFINITE.E4M3.F32.PACK_AB_MERGE_C R144, R67, R66, RZ ;  /* 0x000000424390723e */ /* 0x002fc800048070ff */
[----:B------:R-:W-:-:S03]  /*9580*/  PRMT R7, R7, 0x5410, R144 ;  /* 0x0000541007077816 */ /* 0x000fc60000000090 */
[----:B------:R-:W-:Y:S08]  /*9590*/  MUFU.EX2 R70, R70 ;  /* 0x0000004600467308 */ /* 0x000ff00000000800 */
[----:B------:R-:W1:Y:S01]  /*95a0*/  MUFU.EX2 R71, R71 ;  /* 0x0000004700477308 */ /* 0x000e620000000800 */
[----:B--2---:R-:W-:-:S07]  /*95b0*/  F2FP.SATFINITE.E4M3.F32.PACK_AB_MERGE_C R8, R69, R68, RZ ;  /* 0x000000444508723e */ /* 0x004fce00048070ff */
        /* <DEDUP_REMOVED lines=22> */
[----:B------:R-:W-:Y:S01]  /*9720*/  MUFU.EX2 R109, R109 ;  /* 0x0000006d006d7308 */ /* 0x000fe20000000800 */
[----:B-1----:R-:W-:-:S04]  /*9730*/  F2FP.SATFINITE.E4M3.F32.PACK_AB_MERGE_C R144, R83, R82, RZ ;  /* 0x000000525390723e */ /* 0x002fc800048070ff */
[----:B------:R-:W-:-:S03]  /*9740*/  PRMT R11, R11, 0x5410, R144 ;  /* 0x000054100b0b7816 */ /* 0x000fc60000000090 */
[----:B------:R-:W-:Y:S01]  /*9750*/  MUFU.EX2 R112, R112 ;  /* 0x0000007000707308 */ /* 0x000fe20000000800 */
[----:B------:R1:W-:Y:S01]  /*9760*/  STTM.x8 tmem[UR10], R4 ;  /* 0x00000004000079ed */ /* 0x0003e200081c000a */
[----:B------:R-:W-:-:S06]  /*9770*/  R2UR UR10, R150 ;  /* 0x00000000960a72ca */ /* 0x000fcc00000e0000 */
[----:B------:R-:W1:Y:S08]  /*9780*/  MUFU.EX2 R113, R113 ;  /* 0x0000007100717308 */ /* 0x000e700000000800 */
[----:B------:R-:W-:Y:S08]  /*9790*/  MUFU.EX2 R114, R114 ;  /* 0x0000007200727308 */ /* 0x000ff00000000800 */
[----:B------:R-:W2:Y:S08]  /*97a0*/  MUFU.EX2 R115, R115 ;  /* 0x0000007300737308 */ /* 0x000eb00000000800 */
[----:B------:R-:W-:Y:S01]  /*97b0*/  MUFU.EX2 R116, R116 ;  /* 0x0000007400747308 */ /* 0x000fe20000000800 */
[----:B-1----:R-:W-:-:S07]  /*97c0*/  F2FP.SATFINITE.E4M3.F32.PACK_AB_MERGE_C R10, R113, R112, RZ ;  /* 0x00000070710a723e */ /* 0x002fce00048070ff */
[----:B------:R-:W1:Y:S01]  /*97d0*/  MUFU.EX2 R117, R117 ;  /* 0x0000007500757308 */ /* 0x000e620000000800 */
[----:B------:R-:W-:Y:S02]  /*97e0*/  F2FP.SATFINITE.E4M3.F32.PACK_AB_MERGE_C R5, R109, R108, RZ ;  /* 0x0000006c6d05723e */ /* 0x000fe400048070ff */
[----:B--2---:R-:W-:Y:S02]  /*97f0*/  F2FP.SATFINITE.E4M3.F32.PACK_AB_MERGE_C R6, R115, R114, RZ ;  /* 0x000000727306723e */ /* 0x004fe400048070ff */
[----:B------:R-:W-:-:S03]  /*9800*/  PRMT R5, R5, 0x5410, R10 ;  /* 0x0000541005057816 */ /* 0x000fc6000000000a */
        /* <DEDUP_REMOVED lines=48> */
[----:B------:R-:W-:Y:S01]  /*9b10*/  R2UR UR10, R151 ;  /* 0x00000000970a72ca */ /* 0x000fe200000e0000 */
[----:B------:R-:W2:Y:S05]  /*9b20*/  FENCE.VIEW.ASYNC.T ;  /* 0x00000000000073c6 */ /* 0x000eaa0000000200 */
[----:B------:R-:W1:Y:S08]  /*9b30*/  MUFU.EX2 R129, R129 ;  /* 0x0000008100817308 */ /* 0x000e700000000800 */
[----:B------:R-:W-:Y:S08]  /*9b40*/  MUFU.EX2 R122, R122 ;  /* 0x0000007a007a7308 */ /* 0x000ff00000000800 */
[----:B------:R-:W3:Y:S08]  /*9b50*/  MUFU.EX2 R123, R123 ;  /* 0x0000007b007b7308 */ /* 0x000ef00000000800 */
[----:B------:R-:W-:Y:S01]  /*9b60*/  MUFU.EX2 R124, R124 ;  /* 0x0000007c007c7308 */ /* 0x000fe20000000800 */
[----:B-1----:R-:W-:-:S07]  /*9b70*/  F2FP.SATFINITE.E4M3.F32.PACK_AB_MERGE_C R6, R129, R128, RZ ;  /* 0x000000808106723e */ /* 0x002fce00048070ff */
[----:B------:R-:W1:Y:S01]  /*9b80*/  MUFU.EX2 R125, R125 ;  /* 0x0000007d007d7308 */ /* 0x000e620000000800 */
[----:B------:R-:W-:Y:S02]  /*9b90*/  F2FP.SATFINITE.E4M3.F32.PACK_AB_MERGE_C R5, R127, R126, RZ ;  /* 0x0000007e7f05723e */ /* 0x000fe400048070ff */
[----:B---3--:R-:W-:Y:S02]  /*9ba0*/  F2FP.SATFINITE.E4M3.F32.PACK_AB_MERGE_C R4, R123, R122, RZ ;  /* 0x0000007a7b04723e */ /* 0x008fe400048070ff */
[----:B------:R-:W-:-:S03]  /*9bb0*/  PRMT R5, R5, 0x5410, R6 ;  /* 0x0000541005057816 */ /* 0x000fc60000000006 */
[----:B------:R-:W-:Y:S08]  /*9bc0*/  MUFU.EX2 R130, R130 ;  /* 0x0000008200827308 */ /* 0x000ff00000000800 */
[----:B------:R-:W3:Y:S01]  /*9bd0*/  MUFU.EX2 R131, R131 ;  /* 0x0000008300837308 */ /* 0x000ee20000000800 */
[----:B-1----:R-:W-:-:S04]  /*9be0*/  F2FP.SATFINITE.E4M3.F32.PACK_AB_MERGE_C R7, R125, R124, RZ ;  /* 0x0000007c7d07723e */ /* 0x002fc800048070ff */
[----:B------:R-:W-:-:S03]  /*9bf0*/  PRMT R4, R4, 0x5410, R7 ;  /* 0x0000541004047816 */ /* 0x000fc60000000007 */
[----:B------:R-:W-:Y:S08]  /*9c00*/  MUFU.EX2 R132, R132 ;  /* 0x0000008400847308 */ /* 0x000ff00000000800 */
[----:B------:R-:W1:Y:S01]  /*9c10*/  MUFU.EX2 R133, R133 ;  /* 0x0000008500857308 */ /* 0x000e620000000800 */
[----:B---3--:R-:W-:-:S07]  /*9c20*/  F2FP.SATFINITE.E4M3.F32.PACK_AB_MERGE_C R6, R131, R130, RZ ;  /* 0x000000828306723e */ /* 0x008fce00048070ff */
        /* <DEDUP_REMOVED lines=31> */
[----:B------:R-:W-:Y:S01]  /*9e20*/  PRMT R10, R10, 0x5410, R145 ;  /* 0x000054100a0a7816 */ /* 0x000fe20000000091 */
[----:B------:R-:W-:Y:S02]  /*9e30*/  IMAD.MOV.U32 R145, RZ, RZ, 0x1 ;  /* 0x00000001ff917424 */ /* 0x000fe400078e00ff */
[----:B------:R-:W-:Y:S02]  /*9e40*/  MUFU.EX2 R34, R34 ;  /* 0x0000002200227308 */ /* 0x000fe40000000800 */
[----:B--2---:R1:W-:Y:S06]  /*9e50*/  SYNCS.ARRIVE.TRANS64.RED.ART0 RZ, [UR16], R145 ;  /* 0x00000091ffff79a7 */ /* 0x0043ec0008500410 */
[----:B------:R-:W2:Y:S01]  /*9e60*/  MUFU.EX2 R35, R35 ;  /* 0x0000002300237308 */ /* 0x000ea20000000800 */
[----:B---3--:R-:W-:-:S02]  /*9e70*/  F2FP.SATFINITE.E4M3.F32.PACK_AB_MERGE_C R11, R33, R32, RZ ;  /* 0x00000020210b723e */ /* 0x008fc400048070ff */
[----:B--2---:R-:W-:-:S04]  /*9e80*/  F2FP.SATFINITE.E4M3.F32.PACK_AB_MERGE_C R144, R35, R34, RZ ;  /* 0x000000222390723e */ /* 0x004fc800048070ff */
[----:B------:R-:W-:Y:S01]  /*9e90*/  PRMT R11, R11, 0x5410, R144 ;  /* 0x000054100b0b7816 */ /* 0x000fe20000000090 */
[----:B------:R-:W-:-:S03]  /*9ea0*/  IMAD.U32 R144, RZ, RZ, UR18 ;  /* 0x00000012ff907e24 */ /* 0x000fc6000f8e00ff */
[----:B------:R1:W-:Y:S01]  /*9eb0*/  STTM.x8 tmem[UR10], R4 ;  /* 0x00000004000079ed */ /* 0x0003e200081c000a */
[----:B------:R-:W2:Y:S02]  /*9ec0*/  FENCE.VIEW.ASYNC.T ;  /* 0x00000000000073c6 */ /* 0x000ea40000000200 */
[----:B--2---:R-:W-:Y:S01]  /*9ed0*/  NOP ;  /* 0x0000000000007918 */ /* 0x004fe20000000000 */
[----:B------:R1:W-:Y:S01]  /*9ee0*/  @P0 SYNCS.ARRIVE.TRANS64.RED.ART0 RZ, [UR13], R145 ;  /* 0x00000091ffff09a7 */ /* 0x0003e2000850040d */
[----:B------:R-:W2:Y:S02]  /*9ef0*/  SYNCS.PHASECHK.TRANS64.TRYWAIT P0, [UR8+0x388], R144 ;  /* 0x00038890ff0075a7 */ /* 0x000ea40008001108 */
[----:B-12---:R-:W-:Y:S05]  /*9f00*/  @!P0 BRA `(.L_x_66) ;  /* 0x0000004800bc8947 */ /* 0x006fea0003800000 */
.L_x_136:
[----:B------:R-:W-:Y:S01]  /*9f10*/  MOV R5, UR17 ;  /* 0x0000001100057c02 */ /* 0x000fe20008000f00 */
[----:B-1----:R-:W-:Y:S01]  /*9f20*/  FMUL R4, R155, R2 ;  /* 0x000000029b047220 */ /* 0x002fe20000400000 */
[----:B------:R-:W-:Y:S01]  /*9f30*/  FADD2 R14, R14.F32x2.HI_LO, R22.F32x2.HI_LO ;  /* 0x000000160e0e724b */ /* 0x000fe20000000000 */
[----:B------:R-:W-:Y:S01]  /*9f40*/  UIADD3 UR24, UPT, UPT, UR24, 0x1, URZ ;  /* 0x0000000118187890 */ /* 0x000fe2000fffe0ff */
[----:B------:R-:W-:Y:S01]  /*9f50*/  FADD2 R16, R16.F32x2.HI_LO, R24.F32x2.HI_LO ;  /* 0x000000181010724b */ /* 0x000fe20000000000 */
[----:B------:R-:W-:Y:S01]  /*9f60*/  MOV R152, R157 ;  /* 0x0000009d00987202 */ /* 0x000fe20000000f00 */
[----:B------:R-:W-:Y:S01]  /*9f70*/  FADD2 R4, R4.F32x2.HI_LO, R12.F32x2.HI_LO ;  /* 0x0000000c0404724b */ /* 0x000fe20000000000 */
[----:B------:R-:W-:Y:S01]  /*9f80*/  UISETP.NE.AND UP0, UPT, UR24, -0x1, UPT ;  /* 0xffffffff1800788c */ /* 0x000fe2000bf05270 */
[----:B------:R-:W-:Y:S01]  /*9f90*/  FADD2 R18, R18.F32x2.HI_LO, R86.F32x2.HI_LO ;  /* 0x000000561212724b */ /* 0x000fe20000000000 */
[----:B------:R-:W-:Y:S01]  /*9fa0*/  ULOP3.LUT UR9, UR9, 0x1, URZ, 0x3c, !UPT ;  /* 0x0000000109097892 */ /* 0x000fe2000f8e3cff */
[----:B------:R-:W-:Y:S01]  /*9fb0*/  FADD2 R4, R4.F32x2.HI_LO, R20.F32x2.HI_LO ;  /* 0x000000140404724b */ /* 0x000fe20000000000 */
[----:B------:R-:W-:Y:S01]  /*9fc0*/  ULOP3.LUT UR25, UR25, 0x1, URZ, 0x3c, !UPT ;  /* 0x0000000119197892 */ /* 0x000fe2000f8e3cff */
[----:B------:R-:W-:-:S02]  /*9fd0*/  FADD2 R14, R14.F32x2.HI_LO, R90.F32x2.HI_LO ;  /* 0x0000005a0e0e724b */ /* 0x000fc40000000000 */
[----:B------:R-:W-:Y:S02]  /*9fe0*/  FADD2 R16, R16.F32x2.HI_LO, R92.F32x2.HI_LO ;  /* 0x0000005c1010724b */ /* 0x000fe40000000000 */
[----:B------:R-:W-:Y:S02]  /*9ff0*/  FADD2 R18, R18.F32x2.HI_LO, R94.F32x2.HI_LO ;  /* 0x0000005e1212724b */ /* 0x000fe40000000000 */
[----:B------:R-:W-:Y:S02]  /*a000*/  FADD2 R4, R4.F32x2.HI_LO, R88.F32x2.HI_LO ;  /* 0x000000580404724b */ /* 0x000fe40000000000 */
[----:B------:R-:W-:Y:S02]  /*a010*/  FADD2 R14, R14.F32x2.HI_LO, R98.F32x2.HI_LO ;  /* 0x000000620e0e724b */ /* 0x000fe40000000000 */
[----:B------:R-:W-:Y:S02]  /*a020*/  FADD2 R16, R16.F32x2.HI_LO, R100.F32x2.HI_LO ;  /* 0x000000641010724b */ /* 0x000fe40000000000 */
        /* <DEDUP_REMOVED lines=51> */
[----:B------:R-:W-:-:S04]  /*a360*/  FADD2 R4, R4.F32x2.HI_LO, R14.F32x2.HI_LO ;  /* 0x0000000e0404724b */ /* 0x000fc80000000000 */
[----:B------:R-:W-:-:S04]  /*a370*/  FADD2 R4, R4.F32x2.HI_LO, R16.F32x2.HI_LO ;  /* 0x000000100404724b */ /* 0x000fc80000000000 */
[----:B------:R-:W-:Y:S01]  /*a380*/  FADD R2, R4, R5 ;  /* 0x0000000504027221 */ /* 0x000fe20000000000 */
[----:B------:R-:W-:Y:S06]  /*a390*/  BRA.U UP0, `(.L_x_67) ;  /* 0xffffffd500c07547 */ /* 0x000fec000b83ffff */
.L_x_64:
[----:B------:R-:W-:-:S04]  /*a3a0*/  UISETP.LT.AND UP0, UPT, UR27, UR26, UPT ;  /* 0x0000001a1b00728c */ /* 0x000fc8000bf01270 */
[----:B------:R-:W-:-:S04]  /*a3b0*/  USEL UR18, UR27, UR26, UP0 ;  /* 0x0000001a1b127287 */ /* 0x000fc80008000000 */
[----:B------:R-:W-:-:S09]  /*a3c0*/  UISETP.GE.AND UP0, UPT, UR18, 0x1, UPT ;  /* 0x000000011200788c */ /* 0x000fd2000bf06270 */
[----:B------:R-:W-:Y:S05]  /*a3d0*/  BRA.U !UP0, `(.L_x_68) ;  /* 0x0000002108b47547 */ /* 0x000fea000b800000 */
[----:B------:R-:W1:Y:S01]  /*a3e0*/  S2R R153, SR_TID.X ;  /* 0x0000000000997919 */ /* 0x000e620000002100 */
[----:B------:R-:W2:Y:S01]  /*a3f0*/  S2UR UR13, SR_CgaCtaId ;  /* 0x00000000000d79c3 */ /* 0x000ea20000008800 */
[----:B------:R-:W-:Y:S01]  /*a400*/  UIADD3 UR17, UPT, UPT, UR8, 0x360, URZ ;  /* 0x0000036008117890 */ /* 0x000fe2000fffe0ff */
[----:B------:R-:W-:Y:S01]  /*a410*/  IMAD.MOV.U32 R154, RZ, RZ, R157 ;  /* 0x000000ffff9a7224 */ /* 0x000fe200078e009d */
[----:B------:R-:W-:Y:S01]  /*a420*/  UIADD3 UR18, UPT, UPT, -UR18, URZ, URZ ;  /* 0x000000ff12127290 */ /* 0x000fe2000fffe1ff */
[----:B------:R-:W-:Y:S01]  /*a430*/  UMOV UR8, 0x400 ;  /* 0x0000040000087882 */ /* 0x000fe20000000000 */
[----:B------:R-:W3:Y:S01]  /*a440*/  LDCU UR12, c[0x0][0x600] ;  /* 0x0000c000ff0c77ac */ /* 0x000ee20008000800 */
[----:B------:R-:W-:Y:S01]  /*a450*/  UPRMT UR17, UR4, 0x654, UR17 ;  /* 0x0000065404117896 */ /* 0x000fe20008000011 */
[----:B------:R-:W-:Y:S01]  /*a460*/  UMOV UR11, URZ ;  /* 0x000000ff000b7c82 */ /* 0x000fe20008000000 */
[----:B--2---:R-:W-:Y:S01]  /*a470*/  ULEA UR13, UR13, UR8, 0x18 ;  /* 0x000000080d0d7291 */ /* 0x004fe2000f8ec0ff */
[----:B-1----:R-:W-:-:S05]  /*a480*/  IMAD.U32 R152, R153, 0x10000, RZ ;  /* 0x0001000099987824 */ /* 0x002fca00078e00ff */
[----:B------:R-:W-:-:S04]  /*a490*/  LOP3.LUT R152, R152, 0x600000, RZ, 0xc0, !PT ;  /* 0x0060000098987812 */ /* 0x000fc800078ec0ff */
[C---:B------:R-:W-:Y:S02]  /*a4a0*/  LOP3.LUT R151, R152.reuse, 0x58, RZ, 0xfc, !PT ;  /* 0x0000005898977812 */ /* 0x040fe400078efcff */
[C---:B------:R-:W-:Y:S02]  /*a4b0*/  LOP3.LUT R150, R152.reuse, 0x50, RZ, 0xfc, !PT ;  /* 0x0000005098967812 */ /* 0x040fe400078efcff */
[C---:B------:R-:W-:Y:S02]  /*a4c0*/  LOP3.LUT R149, R152.reuse, 0x48, RZ, 0xfc, !PT ;  /* 0x0000004898957812 */ /* 0x040fe400078efcff */
[C---:B------:R-:W-:Y:S02]  /*a4d0*/  LOP3.LUT R148, R152.reuse, 0x60, RZ, 0xfc, !PT ;  /* 0x0000006098947812 */ /* 0x040fe400078efcff */
[C---:B------:R-:W-:Y:S02]  /*a4e0*/  LOP3.LUT R3, R152.reuse, 0x40, RZ, 0xfc, !PT ;  /* 0x0000004098037812 */ /* 0x040fe400078efcff */
[----:B---3--:R-:W-:-:S07]  /*a4f0*/  LOP3.LUT R0, R152, 0x20, RZ, 0xfc, !PT ;  /* 0x0000002098007812 */ /* 0x008fce00078efcff */
.L_x_71:
[----:B------:R-:W-:Y:S01]  /*a500*/  USHF.L.U32 UR10, UR25, 0x1f, URZ ;  /* 0x0000001f190a7899 */ /* 0x000fe200080006ff */
[----:B------:R-:W-:-:S05]  /*a510*/  R2UR UR8, R152 ;  /* 0x00000000980872ca */ /* 0x000fca00000e0000 */
[----:B------:R-:W-:-:S04]  /*a520*/  MOV R4, UR10 ;  /* 0x0000000a00047c02 */ /* 0x000fc80008000f00 */
[----:B------:R-:W1:Y:S02]  /*a530*/  SYNCS.PHASECHK.TRANS64.TRYWAIT P0, [UR13+0x350], R4 ;  /* 0x00035004ff0075a7 */ /* 0x000e64000800110d */
[----:B-1----:R-:W-:Y:S05]  /*a540*/  @!P0 BRA `(.L_x_69) ;  /* 0x00000044004c8947 */ /* 0x002fea0003800000 */
.L_x_138:
[----:B------:R-:W2:Y:S01]  /*a550*/  LDTM.x32 R100, tmem[UR8] ;  /* 0x00000008006479ee */ /* 0x000ea200082c0000 */
[----:B------:R-:W-:Y:S01]  /*a560*/  R2UR UR8, R0 ;  /* 0x00000000000872ca */ /* 0x000fe200000e0000 */
[----:B------:R-:W-:Y:S01]  /*a570*/  IMAD.U32 R155, RZ, RZ, UR12 ;  /* 0x0000000cff9b7e24 */ /* 0x000fe2000f8e00ff */
[----:B------:R-:W-:Y:S01]  /*a580*/  R2UR UR10, R3 ;  /* 0x00000000030a72ca */ /* 0x000fe200000e0000 */
[----:B------:R-:W-:-:S10]  /*a590*/  IMAD.MOV.U32 R160, RZ, RZ, 0x3d9df09d ;  /* 0x3d9df09dffa07424 */ /* 0x000fd400078e00ff */
[----:B------:R-:W3:Y:S01]  /*a5a0*/  LDTM.x32 R68, tmem[UR8] ;  /* 0x00000008004479ee */ /* 0x000ee200082c0000 */
[----:B------:R-:W-:Y:S01]  /*a5b0*/  R2UR UR8, R148 ;  /* 0x00000000940872ca */ /* 0x000fe200000e0000 */
[----:B------:R-:W4:Y:S01]  /*a5c0*/  LDTM.x32 R36, tmem[UR10] ;  /* 0x0000000a002479ee */ /* 0x000f2200082c0000 */
[----:B------:R-:W-:Y:S01]  /*a5d0*/  USHF.L.U32 UR10, UR9, 0x1f, URZ ;  /* 0x0000001f090a7899 */ /* 0x000fe200080006ff */
[----:B--2---:R-:W-:Y:S02]  /*a5e0*/  FMNMX3 R134, R154, R100, R101, !PT ;  /* 0x000000649a867276 */ /* 0x004fe40007800065 */
[----:B------:R-:W-:Y:S02]  /*a5f0*/  FMNMX R133, R102, R103, !PT ;  /* 0x0000006766857209 */ /* 0x000fe40007800000 */
[----:B------:R-:W-:-:S06]  /*a600*/  FMNMX R132, R104, R105, !PT ;  /* 0x0000006968847209 */ /* 0x000fcc0007800000 */
[----:B-1----:R-:W1:Y:S01]  /*a610*/  LDTM.x32 R4, tmem[UR8] ;  /* 0x00000008000479ee */ /* 0x002e6200082c0000 */
        /* <DEDUP_REMOVED lines=13> */
[----:B---3--:R-:W-:Y:S02]  /*a6f0*/  FMNMX3 R134, R134, R68, R69, !PT ;  /* 0x0000004486867276 */ /* 0x008fe40007800045 */
        /* <DEDUP_REMOVED lines=15> */
[----:B----4-:R-:W-:-:S02]  /*a7f0*/  FMNMX3 R134, R134, R36, R37, !PT ;  /* 0x0000002486867276 */ /* 0x010fc40007800025 */
        /* <DEDUP_REMOVED lines=15> */
[----:B-1----:R-:W-:Y:S02]  /*a8f0*/  FMNMX3 R134, R134, R4, R5, !PT ;  /* 0x0000000486867276 */ /* 0x002fe40007800005 */
        /* <DEDUP_REMOVED lines=15> */
[----:B------:R-:W-:Y:S02]  /*a9f0*/  FMNMX R133, R134, R133, !PT ;  /* 0x0000008586857209 */ /* 0x000fe40007800000 */
[----:B------:R-:W-:Y:S02]  /*aa00*/  R2UR UR8, R3 ;  /* 0x00000000030872ca */ /* 0x000fe400000e0000 */
        /* <DEDUP_REMOVED lines=28> */
[----:B------:R-:W-:Y:S02]  /*abd0*/  IMAD.SHL.U32 R36, R153, 0x4, RZ ;  /* 0x0000000499247824 */ /* 0x000fe400078e00ff */
[--C-:B------:R-:W-:Y:S02]  /*abe0*/  FFMA2 R124, R124.F32x2.HI_LO, UR12.F32, R155.reuse.F32 ;  /* 0x0000000c7c7c7c49 */ /* 0x100fe4000920009b */
[--C-:B------:R-:W-:Y:S02]  /*abf0*/  FFMA2 R126, R126.F32x2.HI_LO, UR12.F32, R155.reuse.F32 ;  /* 0x0000000c7e7e7c49 */ /* 0x100fe4000920009b */
[--C-:B------:R-:W-:Y:S01]  /*ac00*/  FFMA2 R128, R128.F32x2.HI_LO, UR12.F32, R155.reuse.F32 ;  /* 0x0000000c80807c49 */ /* 0x100fe2000920009b */
[----:B------:R-:W2:Y:S01]  /*ac10*/  MUFU.EX2 R111, R111 ;  /* 0x0000006f006f7308 */ /* 0x000ea20000000800 */
[--C-:B------:R-:W-:Y:S01]  /*ac20*/  FFMA2 R130, R130.F32x2.HI_LO, UR12.F32, R155.reuse.F32 ;  /* 0x0000000c82827c49 */ /* 0x100fe2000920009b */
[----:B------:R-:W-:Y:S01]  /*ac30*/  LOP3.LUT R36, R36, 0x1fc, RZ, 0xc0, !PT ;  /* 0x000001fc24247812 */ /* 0x000fe200078ec0ff */
[--C-:B------:R-:W-:Y:S01]  /*ac40*/  FFMA2 R134, R38.F32x2.HI_LO, UR12.F32, R155.reuse.F32 ;  /* 0x0000000c26867c49 */ /* 0x100fe2000920009b */
[----:B-1----:R-:W-:Y:S01]  /*ac50*/  F2FP.SATFINITE.E4M3.F32.PACK_AB_MERGE_C R38, R109, R108, RZ ;  /* 0x0000006c6d26723e */ /* 0x002fe200048070ff */
[----:B------:R-:W-:-:S02]  /*ac60*/  FFMA2 R136, R40.F32x2.HI_LO, UR12.F32, R155.F32 ;  /* 0x0000000c28887c49 */ /* 0x000fc4000920009b */
[----:B------:R1:W-:Y:S01]  /*ac70*/  STS [R36+UR13+0x3cc], R156 ;  /* 0x0003cc9c24007988 */ /* 0x0003e2000800080d */
[----:B------:R-:W-:Y:S01]  /*ac80*/  MUFU.EX2 R100, R100 ;  /* 0x0000006400647308 */ /* 0x000fe20000000800 */
[--C-:B------:R-:W-:Y:S02]  /*ac90*/  FFMA2 R138, R42.F32x2.HI_LO, UR12.F32, R155.reuse.F32 ;  /* 0x0000000c2a8a7c49 */ /* 0x100fe4000920009b */
[--C-:B------:R-:W-:Y:S02]  /*aca0*/  FFMA2 R142, R80.F32x2.HI_LO, UR12.F32, R155.reuse.F32 ;  /* 0x0000000c508e7c49 */ /* 0x100fe4000920009b */
[--C-:B------:R-:W-:Y:S02]  /*acb0*/  FFMA2 R56, R56.F32x2.HI_LO, UR12.F32, R155.reuse.F32 ;  /* 0x0000000c38387c49 */ /* 0x100fe4000920009b */
[--C-:B------:R-:W-:Y:S01]  /*acc0*/  FFMA2 R144, R50.F32x2.HI_LO, UR12.F32, R155.reuse.F32 ;  /* 0x0000000c32907c49 */ /* 0x100fe2000920009b */
[----:B------:R-:W3:Y:S01]  /*acd0*/  MUFU.EX2 R101, R101 ;  /* 0x0000006500657308 */ /* 0x000ee20000000800 */
[----:B--2---:R-:W-:Y:S01]  /*ace0*/  F2FP.SATFINITE.E4M3.F32.PACK_AB_MERGE_C R39, R111, R110, RZ ;  /* 0x0000006e6f27723e */ /* 0x004fe200048070ff */
[--C-:B------:R-:W-:Y:S01]  /*acf0*/  FFMA2 R50, R10.F32x2.HI_LO, UR12.F32, R155.reuse.F32 ;  /* 0x0000000c0a327c49 */ /* 0x100fe2000920009b */
[----:B------:R-:W-:Y:S01]  /*ad00*/  FMNMX R142, R142, -127, !PT ;  /* 0xc2fe00008e8e7809 */ /* 0x000fe20007800000 */
[----:B------:R-:W-:Y:S01]  /*ad10*/  FFMA2 R146, R64.F32x2.HI_LO, UR12.F32, R155.F32 ;  /* 0x0000000c40927c49 */ /* 0x000fe2000920009b */
[----:B------:R-:W-:Y:S01]  /*ad20*/  PRMT R38, R38, 0x5410, R39 ;  /* 0x0000541026267816 */ /* 0x000fe20000000027 */
[--C-:B------:R-:W-:Y:S01]  /*ad30*/  FFMA2 R68, R68.F32x2.HI_LO, UR12.F32, R155.reuse.F32 ;  /* 0x0000000c44447c49 */ /* 0x100fe2000920009b */
[----:B------:R-:W-:Y:S01]  /*ad40*/  FMNMX R143, R143, -127, !PT ;  /* 0xc2fe00008f8f7809 */ /* 0x000fe20007800000 */
[----:B------:R-:W-:Y:S01]  /*ad50*/  MUFU.EX2 R102, R102 ;  /* 0x0000006600667308 */ /* 0x000fe20000000800 */
[----:B------:R-:W-:Y:S01]  /*ad60*/  FMNMX R144, R144, -127, !PT ;  /* 0xc2fe000090907809 */ /* 0x000fe20007800000 */
[--C-:B------:R-:W-:Y:S01]  /*ad70*/  FFMA2 R70, R70.F32x2.HI_LO, UR12.F32, R155.reuse.F32 ;  /* 0x0000000c46467c49 */ /* 0x100fe2000920009b */
[----:B------:R-:W-:Y:S01]  /*ad80*/  FMNMX R145, R145, -127, !PT ;  /* 0xc2fe000091917809 */ /* 0x000fe20007800000 */
[--C-:B------:R-:W-:Y:S01]  /*ad90*/  FFMA2 R72, R72.F32x2.HI_LO, UR12.F32, R155.reuse.F32 ;  /* 0x0000000c48487c49 */ /* 0x100fe2000920009b */
[----:B------:R-:W-:Y:S01]  /*ada0*/  FMNMX R146, R146, -127, !PT ;  /* 0xc2fe000092927809 */ /* 0x000fe20007800000 */
[--C-:B------:R-:W-:Y:S01]  /*adb0*/  FFMA2 R74, R74.F32x2.HI_LO, UR12.F32, R155.reuse.F32 ;  /* 0x0000000c4a4a7c49 */ /* 0x100fe2000920009b */
[----:B------:R-:W-:Y:S01]  /*adc0*/  FMNMX R147, R147, -127, !PT ;  /* 0xc2fe000093937809 */ /* 0x000fe20007800000 */
[----:B------:R-:W2:Y:S01]  /*add0*/  MUFU.EX2 R103, R103 ;  /* 0x0000006700677308 */ /* 0x000ea20000000800 */
[----:B-1----:R-:W-:Y:S01]  /*ade0*/  IMAD.U32 R36, RZ, RZ, UR19 ;  /* 0x00000013ff247e24 */ /* 0x002fe2000f8e00ff */
[----:B---3--:R-:W-:Y:S01]  /*adf0*/  F2FP.SATFINITE.E4M3.F32.PACK_AB_MERGE_C R41, R101, R100, RZ ;  /* 0x000000646529723e */ /* 0x008fe200048070ff */
[----:B------:R-:W-:-:S02]  /*ae00*/  FFMA2 R76, R76.F32x2.HI_LO, UR12.F32, R155.F32 ;  /* 0x0000000c4c4c7c49 */ /* 0x000fc4000920009b */
[--C-:B------:R-:W-:Y:S02]  /*ae10*/  FFMA2 R78, R78.F32x2.HI_LO, UR12.F32, R155.reuse.F32 ;  /* 0x0000000c4e4e7c49 */ /* 0x100fe4000920009b */
[----:B------:R-:W-:Y:S01]  /*ae20*/  FADD2.RM R64, R146.F32x2.HI_LO, 12582912 ;  /* 0x4b4000009240744b */ /* 0x000fe20000204000 */
[----:B------:R-:W-:Y:S01]  /*ae30*/  MUFU.EX2 R104, R104 ;  /* 0x0000006800687308 */ /* 0x000fe20000000800 */
[--C-:B------:R-:W-:Y:S02]  /*ae40*/  FFMA2 R84, R84.F32x2.HI_LO, UR12.F32, R155.reuse.F32 ;  /* 0x0000000c54547c49 */ /* 0x100fe4000920009b */
[--C-:B------:R-:W-:Y:S02]  /*ae50*/  FFMA2 R86, R86.F32x2.HI_LO, UR12.F32, R155.reuse.F32 ;  /* 0x0000000c56567c49 */ /* 0x100fe4000920009b */
[--C-:B------:R-:W-:Y:S02]  /*ae60*/  FFMA2 R88, R88.F32x2.HI_LO, UR12.F32, R155.reuse.F32 ;  /* 0x0000000c58587c49 */ /* 0x100fe4000920009b */
[--C-:B------:R-:W-:Y:S01]  /*ae70*/  FFMA2 R90, R90.F32x2.HI_LO, UR12.F32, R155.reuse.F32 ;  /* 0x0000000c5a5a7c49 */ /* 0x100fe2000920009b */
[----:B------:R-:W1:Y:S01]  /*ae80*/  MUFU.EX2 R105, R105 ;  /* 0x0000006900697308 */ /* 0x000e620000000800 */
[----:B--2---:R-:W-:Y:S01]  /*ae90*/  F2FP.SATFINITE.E4M3.F32.PACK_AB_MERGE_C R42, R103, R102, RZ ;  /* 0x00000066672a723e */ /* 0x004fe200048070ff */
[----:B------:R2:W-:Y:S06]  /*aea0*/  BAR.ARV R36, 0x40 ;  /* 0x000100240000751d */ /* 0x0005ec0000002000 */
[----:B------:R-:W-:Y:S01]  /*aeb0*/  MUFU.EX2 R106, R106 ;  /* 0x0000006a006a7308 */ /* 0x000fe20000000800 */
[----:B------:R-:W-:-:S02]  /*aec0*/  FFMA2 R92, R92.F32x2.HI_LO, UR12.F32, R155.F32 ;  /* 0x0000000c5c5c7c49 */ /* 0x000fc4000920009b */
[--C-:B------:R-:W-:Y:S02]  /*aed0*/  FFMA2 R94, R94.F32x2.HI_LO, UR12.F32, R155.reuse.F32 ;  /* 0x0000000c5e5e7c49 */ /* 0x100fe4000920009b */
[--C-:B------:R-:W-:Y:S02]  /*aee0*/  FFMA2 R158, R66.F32x2.HI_LO, UR12.F32, R155.reuse.F32 ;  /* 0x0000000c429e7c49 */ /* 0x100fe4000920009b */
[--C-:B------:R-:W-:Y:S01]  /*aef0*/  FFMA2 R44, R44.F32x2.HI_LO, UR12.F32, R155.reuse.F32 ;  /* 0x0000000c2c2c7c49 */ /* 0x100fe2000920009b */
[----:B------:R-:W3:Y:S01]  /*af00*/  MUFU.EX2 R107, R107 ;  /* 0x0000006b006b7308 */ /* 0x000ee20000000800 */
[----:B-1----:R-:W-:Y:S01]  /*af10*/  F2FP.SATFINITE.E4M3.F32.PACK_AB_MERGE_C R37, R105, R104, RZ ;  /* 0x000000686925723e */ /* 0x002fe200048070ff */
[--C-:B------:R-:W-:Y:S01]  /*af20*/  FFMA2 R46, R46.F32x2.HI_LO, UR12.F32, R155.reuse.F32 ;  /* 0x0000000c2e2e7c49 */ /* 0x100fe2000920009b */
[----:B------:R-:W-:Y:S01]  /*af30*/  FMNMX R158, R158, -127, !PT ;  /* 0xc2fe00009e9e7809 */ /* 0x000fe20007800000 */
[--C-:B------:R-:W-:Y:S01]  /*af40*/  FFMA2 R52, R52.F32x2.HI_LO, UR12.F32, R155.reuse.F32 ;  /* 0x0000000c34347c49 */ /* 0x100fe2000920009b */
[----:B------:R-:W-:Y:S01]  /*af50*/  FMNMX R159, R159, -127, !PT ;  /* 0xc2fe00009f9f7809 */ /* 0x000fe20007800000 */
[----:B------:R-:W-:-:S02]  /*af60*/  FFMA2 R54, R54.F32x2.HI_LO, UR12.F32, R155.F32 ;  /* 0x0000000c36367c49 */ /* 0x000fc4000920009b */
[----:B------:R-:W-:Y:S01]  /*af70*/  MUFU.EX2 R112, R112 ;  /* 0x0000007000707308 */ /* 0x000fe20000000800 */
[----:B--2---:R-:W-:Y:S01]  /*af80*/  PRMT R36, R41, 0x5410, R42 ;  /* 0x0000541029247816 */ /* 0x004fe2000000002a */
[----:B------:R-:W-:Y:S02]  /*af90*/  FADD2.RM R66, R158.F32x2.HI_LO, 12582912 ;  /* 0x4b4000009e42744b */ /* 0x000fe40000204000 */
[--C-:B------:R-:W-:Y:S02]  /*afa0*/  FFMA2 R12, R12.F32x2.HI_LO, UR12.F32, R155.reuse.F32 ;  /* 0x0000000c0c0c7c49 */ /* 0x100fe4000920009b */
[--C-:B------:R-:W-:Y:S02]  /*afb0*/  FFMA2 R14, R14.F32x2.HI_LO, UR12.F32, R155.reuse.F32 ;  /* 0x0000000c0e0e7c49 */ /* 0x100fe4000920009b */
[----:B------:R-:W1:Y:S01]  /*afc0*/  MUFU.EX2 R113, R113 ;  /* 0x0000007100717308 */ /* 0x000e620000000800 */
[----:B---3--:R-:W-:Y:S01]  /*afd0*/  F2FP.SATFINITE.E4M3.F32.PACK_AB_MERGE_C R40, R107, R106, RZ ;  /* 0x0000006a6b28723e */ /* 0x008fe200048070ff */
        /* <DEDUP_REMOVED lines=13> */
[----:B------:R-:W-:Y:S02]  /*b0b0*/  FFMA2 R34, R34.F32x2.HI_LO, UR12.F32, R155.F32 ;  /* 0x0000000c22227c49 */ /* 0x000fe4000920009b */
[----:B------:R-:W-:Y:S08]  /*b0c0*/  MUFU.EX2 R116, R116 ;  /* 0x0000007400747308 */ /* 0x000ff00000000800 */
[----:B------:R-:W1:Y:S01]  /*b0d0*/  MUFU.EX2 R117, R117 ;  /* 0x0000007500757308 */ /* 0x000e620000000800 */
[----:B--2---:R-:W-:-:S04]  /*b0e0*/  F2FP.SATFINITE.E4M3.F32.PACK_AB_MERGE_C R140, R115, R114, RZ ;  /* 0x00000072738c723e */ /* 0x004fc800048070ff */
[----:B------:R-:W-:Y:S01]  /*b0f0*/  PRMT R39, R39, 0x5410, R140 ;  /* 0x0000541027277816 */ /* 0x000fe2000000008c */
[----:B------:R-:W-:Y:S02]  /*b100*/  FFMA2 R140, R82.F32x2.HI_LO, UR12.F32, R155.F32 ;  /* 0x0000000c528c7c49 */ /* 0x000fe4000920009b */
[----:B------:R-:W-:Y:S03]  /*b110*/  MUFU.EX2 R118, R118 ;  /* 0x0000007600767308 */ /* 0x000fe60000000800 */
[----:B------:R-:W-:Y:S02]  /*b120*/  FMNMX R140, R140, -127, !PT ;  /* 0xc2fe00008c8c7809 */ /* 0x000fe40007800000 */
[----:B------:R-:W-:-:S03]  /*b130*/  FMNMX R141, R141, -127, !PT ;  /* 0xc2fe00008d8d7809 */ /* 0x000fc60007800000 */
[----:B------:R-:W2:Y:S01]  /*b140*/  MUFU.EX2 R119, R119 ;  /* 0x0000007700777308 */ /* 0x000ea20000000800 */
[----:B-1----:R-:W-:Y:S01]  /*b150*/  F2FP.SATFINITE.E4M3.F32.PACK_AB_MERGE_C R40, R117, R116, RZ ;  /* 0x000000747528723e */ /* 0x002fe200048070ff */
[----:B------:R-:W-:-:S06]  /*b160*/  FADD2.RM R82, R140.F32x2.HI_LO, 12582912 ;  /* 0x4b4000008c52744b */ /* 0x000fcc0000204000 */
        /* <DEDUP_REMOVED lines=25> */
[----:B------:R-:W-:Y:S02]  /*b300*/  FADD2.RM R80, R142.F32x2.HI_LO, 12582912 ;  /* 0x4b4000008e50744b */ /* 0x000fe40000204000 */
[----:B------:R-:W-:Y:S01]  /*b310*/  MUFU.EX2 R70, R70 ;  /* 0x0000004600467308 */ /* 0x000fe20000000800 */
[----:B------:R2:W-:Y:S01]  /*b320*/  STTM.x8 tmem[UR8], R36 ;  /* 0x00000024000079ed */ /* 0x0005e200081c0008 */
[----:B------:R-:W-:-:S06]  /*b330*/  R2UR UR8, R149 ;  /* 0x00000000950872ca */ /* 0x000fcc00000e0000 */
[----:B------:R-:W-:Y:S08]  /*b340*/  MUFU.EX2 R71, R71 ;  /* 0x0000004700477308 */ /* 0x000ff00000000800 */
[----:B------:R-:W-:Y:S08]  /*b350*/  MUFU.EX2 R72, R72 ;  /* 0x0000004800487308 */ /* 0x000ff00000000800 */
[----:B------:R-:W3:Y:S08]  /*b360*/  MUFU.EX2 R73, R73 ;  /* 0x0000004900497308 */ /* 0x000ef00000000800 */
[----:B------:R-:W-:Y:S01]  /*b370*/  MUFU.EX2 R74, R74 ;  /* 0x0000004a004a7308 */ /* 0x000fe20000000800 */
[----:B--2---:R-:W-:-:S02]  /*b380*/  FADD2 R36, R80.F32x2.HI_LO, -12582912 ;  /* 0xcb4000005024744b */ /* 0x004fc40000200000 */
[----:B------:R-:W-:-:S05]  /*b390*/  FADD2 R38, R82.F32x2.HI_LO, -12582912 ;  /* 0xcb4000005226744b */ /* 0x000fca0000200000 */
[----:B------:R-:W-:Y:S01]  /*b3a0*/  MUFU.EX2 R75, R75 ;  /* 0x0000004b004b7308 */ /* 0x000fe20000000800 */
[----:B------:R-:W-:Y:S02]  /*b3b0*/  FFMA2 R42, R96.F32x2.HI_LO, UR12.F32, R155.F32 ;  /* 0x0000000c602a7c49 */ /* 0x000fe4000920009b */
[----:B------:R-:W-:Y:S02]  /*b3c0*/  FADD2 R142, R142.F32x2.HI_LO, -R36.F32x2.HI_LO ;  /* 0x800000248e8e724b */ /* 0x000fe40000000000 */
[----:B------:R-:W-:Y:S01]  /*b3d0*/  FFMA2 R40, R98.F32x2.HI_LO, UR12.F32, R155.F32 ;  /* 0x0000000c62287c49 */ /* 0x000fe2000920009b */
[----:B------:R-:W-:Y:S01]  /*b3e0*/  FMNMX R42, R42, -127, !PT ;  /* 0xc2fe00002a2a7809 */ /* 0x000fe20007800000 */
[----:B------:R-:W-:Y:S01]  /*b3f0*/  FADD2 R98, R140.F32x2.HI_LO, -R38.F32x2.HI_LO ;  /* 0x800000268c62724b */ /* 0x000fe20000000000 */
[----:B------:R-:W-:Y:S01]  /*b400*/  FMNMX R43, R43, -127, !PT ;  /* 0xc2fe00002b2b7809 */ /* 0x000fe20007800000 */
[----:B------:R-:W-:Y:S01]  /*b410*/  FFMA2 R38, R142.F32x2.HI_LO, R160.F32, 0.22756439447402954102 ;  /* 0x3e6906a48e267449 */ /* 0x000fe200012000a0 */
[----:B------:R-:W-:Y:S03]  /*b420*/  MUFU.EX2 R36, R56 ;  /* 0x0000003800247308 */ /* 0x000fe60000000800 */
[----:B------:R-:W-:-:S02]  /*b430*/  FFMA2 R140, R38.F32x2.HI_LO, R142.F32x2.HI_LO, 0.69514614343643188477 ;  /* 0x3f31f519268c7449 */ /* 0x000fc4000020008e */
[----:B------:R-:W-:Y:S02]  /*b440*/  FADD2.RM R96, R42.F32x2.HI_LO, 12582912 ;  /* 0x4b4000002a60744b */ /* 0x000fe40000204000 */
[----:B------:R-:W-:Y:S01]  /*b450*/  FFMA2 R140, R140.F32x2.HI_LO, R142.F32x2.HI_LO, 1 ;  /* 0x3f8000008c8c7449 */ /* 0x000fe2000020008e */
[----:B------:R2:W-:Y:S01]  /*b460*/  MUFU.EX2 R37, R57 ;  /* 0x0000003900257308 */ /* 0x0005e20000000800 */
[----:B------:R-:W-:Y:S02]  /*b470*/  FADD2 R142, R96.F32x2.HI_LO, -12582912 ;  /* 0xcb400000608e744b */ /* 0x000fe40000200000 */
[----:B------:R-:W-:Y:S01]  /*b480*/  FFMA2 R38, R58.F32x2.HI_LO, UR12.F32, R155.F32 ;  /* 0x0000000c3a267c49 */ /* 0x000fe2000920009b */
[----:B------:R-:W-:Y:S01]  /*b490*/  FMNMX R58, R40, -127, !PT ;  /* 0xc2fe0000283a7809 */ /* 0x000fe20007800000 */
[----:B------:R-:W-:Y:S01]  /*b4a0*/  FADD2 R142, R42.F32x2.HI_LO, -R142.F32x2.HI_LO ;  /* 0x8000008e2a8e724b */ /* 0x000fe20000000000 */
[----:B------:R-:W-:Y:S01]  /*b4b0*/  FMNMX R59, R41, -127, !PT ;  /* 0xc2fe0000293b7809 */ /* 0x000fe20007800000 */
[----:B------:R-:W-:Y:S01]  /*b4c0*/  FFMA2 R42, R60.F32x2.HI_LO, UR12.F32, R155.F32 ;  /* 0x0000000c3c2a7c49 */ /* 0x000fe2000920009b */
[----:B------:R-:W-:Y:S01]  /*b4d0*/  MUFU.EX2 R76, R76 ;  /* 0x0000004c004c7308 */ /* 0x000fe20000000800 */
[----:B------:R-:W-:-:S02]  /*b4e0*/  IMAD R140, R80, 0x800000, R140 ;  /* 0x00800000508c7824 */ /* 0x000fc400078e028c */
[----:B------:R-:W-:Y:S02]  /*b4f0*/  FADD2.RM R60, R58.F32x2.HI_LO, 12582912 ;  /* 0x4b4000003a3c744b */ /* 0x000fe40000204000 */
[----:B------:R-:W-:-:S03]  /*b500*/  IMAD R141, R81, 0x800000, R141 ;  /* 0x00800000518d7824 */ /* 0x000fc600078e028d */
[----:B------:R-:W-:Y:S01]  /*b510*/  MUFU.EX2 R40, R42 ;  /* 0x0000002a00287308 */ /* 0x000fe20000000800 */
[----:B--2---:R-:W-:-:S04]  /*b520*/  FFMA2 R56, R98.F32x2.HI_LO, R160.F32, 0.22756439447402954102 ;  /* 0x3e6906a462387449 */ /* 0x004fc800012000a0 */
[----:B------:R-:W-:-:S03]  /*b530*/  FFMA2 R56, R56.F32x2.HI_LO, R98.F32x2.HI_LO, 0.69514614343643188477 ;  /* 0x3f31f51938387449 */ /* 0x000fc60000200062 */
[----:B------:R2:W-:Y:S01]  /*b540*/  MUFU.EX2 R41, R43 ;  /* 0x0000002b00297308 */ /* 0x0005e20000000800 */
[----:B------:R-:W-:Y:S02]  /*b550*/  FFMA2 R98, R56.F32x2.HI_LO, R98.F32x2.HI_LO, 1 ;  /* 0x3f80000038627449 */ /* 0x000fe40000200062 */
[----:B------:R-:W-:Y:S02]  /*b560*/  FFMA2 R56, R142.F32x2.HI_LO, R160.F32, 0.22756439447402954102 ;  /* 0x3e6906a48e387449 */ /* 0x000fe400012000a0 */
[----:B------:R-:W-:Y:S02]  /*b570*/  IMAD R98, R82, 0x800000, R98 ;  /* 0x0080000052627824 */ /* 0x000fe400078e0262 */
[-C--:B------:R-:W-:Y:S01]  /*b580*/  FFMA2 R56, R56.F32x2.HI_LO, R142.reuse.F32x2.HI_LO, 0.69514614343643188477 ;  /* 0x3f31f51938387449 */ /* 0x080fe2000020008e */
[----:B------:R-:W-:Y:S01]  /*b590*/  MUFU.EX2 R77, R77 ;  /* 0x0000004d004d7308 */ /* 0x000fe20000000800 */
[----:B------:R-:W-:Y:S02]  /*b5a0*/  IMAD R99, R83, 0x800000, R99 ;  /* 0x0080000053637824 */ /* 0x000fe400078e0263 */
[----:B------:R-:W-:-:S02]  /*b5b0*/  FFMA2 R142, R56.F32x2.HI_LO, R142.F32x2.HI_LO, 1 ;  /* 0x3f800000388e7449 */ /* 0x000fc4000020008e */
[----:B------:R-:W-:Y:S01]  /*b5c0*/  FADD2 R56, R60.F32x2.HI_LO, -12582912 ;  /* 0xcb4000003c38744b */ /* 0x000fe20000200000 */
[----:B------:R-:W-:Y:S01]  /*b5d0*/  F2FP.SATFINITE.E4M3.F32.PACK_AB_MERGE_C R82, R99, R98, RZ ;  /* 0x000000626352723e */ /* 0x000fe200048070ff */
[----:B------:R-:W-:Y:S01]  /*b5e0*/  IMAD R142, R96, 0x800000, R142 ;  /* 0x00800000608e7824 */ /* 0x000fe200078e028e */
[----:B------:R-:W-:Y:S01]  /*b5f0*/  MUFU.EX2 R78, R78 ;  /* 0x0000004e004e7308 */ /* 0x000fe20000000800 */
[----:B--2---:R-:W-:Y:S02]  /*b600*/  FFMA2 R42, R62.F32x2.HI_LO, UR12.F32, R155.F32 ;  /* 0x0000000c3e2a7c49 */ /* 0x004fe4000920009b */
[----:B------:R-:W-:Y:S02]  /*b610*/  IMAD R143, R97, 0x800000, R143 ;  /* 0x00800000618f7824 */ /* 0x000fe400078e028f */
[----:B------:R-:W-:Y:S02]  /*b620*/  FADD2 R62, R58.F32x2.HI_LO, -R56.F32x2.HI_LO ;  /* 0x800000383a3e724b */ /* 0x000fe40000000000 */
[----:B------:R-:W-:-:S02]  /*b630*/  FFMA2 R58, R48.F32x2.HI_LO, UR12.F32, R155.F32 ;  /* 0x0000000c303a7c49 */ /* 0x000fc4000920009b */
[----:B------:R-:W-:Y:S01]  /*b640*/  FFMA2 R48, R62.F32x2.HI_LO, R160.F32, 0.22756439447402954102 ;  /* 0x3e6906a43e307449 */ /* 0x000fe200012000a0 */
[----:B------:R-:W2:Y:S02]  /*b650*/  MUFU.EX2 R79, R79 ;  /* 0x0000004f004f7308 */ /* 0x000ea40000000800 */
[----:B------:R-:W-:Y:S01]  /*b660*/  FMNMX R58, R58, -127, !PT ;  /* 0xc2fe00003a3a7809 */ /* 0x000fe20007800000 */
[----:B------:R-:W-:Y:S01]  /*b670*/  FFMA2 R48, R48.F32x2.HI_LO, R62.F32x2.HI_LO, 0.69514614343643188477 ;  /* 0x3f31f51930307449 */ /* 0x000fe2000020003e */
[----:B------:R-:W-:-:S03]  /*b680*/  FMNMX R59, R59, -127, !PT ;  /* 0xc2fe00003b3b7809 */ /* 0x000fc60007800000 */
[----:B------:R-:W-:Y:S01]  /*b690*/  FFMA2 R62, R48.F32x2.HI_LO, R62.F32x2.HI_LO, 1 ;  /* 0x3f800000303e7449 */ /* 0x000fe2000020003e */
[----:B------:R-:W-:Y:S01]  /*b6a0*/  MUFU.EX2 R84, R84 ;  /* 0x0000005400547308 */ /* 0x000fe20000000800 */
[----:B------:R-:W-:Y:S02]  /*b6b0*/  FFMA2 R48, R4.F32x2.HI_LO, UR12.F32, R155.F32 ;  /* 0x0000000c04307c49 */ /* 0x000fe4000920009b */
[----:B------:R-:W-:Y:S02]  /*b6c0*/  FADD2.RM R4, R58.F32x2.HI_LO, 12582912 ;  /* 0x4b4000003a04744b */ /* 0x000fe40000204000 */
[----:B------:R-:W-:Y:S02]  /*b6d0*/  IMAD R62, R60, 0x800000, R62 ;  /* 0x008000003c3e7824 */ /* 0x000fe400078e023e */
[----:B------:R-:W-:Y:S02]  /*b6e0*/  IMAD R63, R61, 0x800000, R63 ;  /* 0x008000003d3f7824 */ /* 0x000fe400078e023f */
[----:B------:R-:W-:Y:S01]  /*b6f0*/  FADD2 R56, R4.F32x2.HI_LO, -12582912 ;  /* 0xcb4000000438744b */ /* 0x000fe20000200000 */
[----:B------:R-:W4:Y:S03]  /*b700*/  MUFU.EX2 R85, R85 ;  /* 0x0000005500557308 */ /* 0x000f260000000800 */
[----:B------:R-:W-:-:S02]  /*b710*/  FADD2 R58, R58.F32x2.HI_LO, -R56.F32x2.HI_LO ;  /* 0x800000383a3a724b */ /* 0x000fc40000000000 */
[----:B------:R-:W-:Y:S02]  /*b720*/  FFMA2 R56, R6.F32x2.HI_LO, UR12.F32, R155.F32 ;  /* 0x0000000c06387c49 */ /* 0x000fe4000920009b */
[----:B------:R-:W-:Y:S01]  /*b730*/  FFMA2 R6, R58.F32x2.HI_LO, R160.F32, 0.22756439447402954102 ;  /* 0x3e6906a43a067449 */ /* 0x000fe200012000a0 */
[----:B------:R-:W-:Y:S03]  /*b740*/  MUFU.EX2 R86, R86 ;  /* 0x0000005600567308 */ /* 0x000fe60000000800 */
[----:B------:R-:W-:-:S04]  /*b750*/  FFMA2 R6, R6.F32x2.HI_LO, R58.F32x2.HI_LO, 0.69514614343643188477 ;  /* 0x3f31f51906067449 */ /* 0x000fc8000020003a */
[----:B------:R-:W-:Y:S01]  /*b760*/  FFMA2 R6, R6.F32x2.HI_LO, R58.F32x2.HI_LO, 1 ;  /* 0x3f80000006067449 */ /* 0x000fe2000020003a */
[----:B------:R-:W-:Y:S01]  /*b770*/  MUFU.EX2 R87, R87 ;  /* 0x0000005700577308 */ /* 0x000fe20000000800 */
[----:B------:R-:W-:Y:S02]  /*b780*/  FFMA2 R58, R8.F32x2.HI_LO, UR12.F32, R155.F32 ;  /* 0x0000000c083a7c49 */ /* 0x000fe4000920009b */
[----:B------:R-:W-:Y:S02]  /*b790*/  FADD2.RM R8, R144.F32x2.HI_LO, 12582912 ;  /* 0x4b4000009008744b */ /* 0x000fe40000204000 */
[----:B------:R-:W-:Y:S01]  /*b7a0*/  IMAD R60, R4, 0x800000, R6 ;  /* 0x00800000043c7824 */ /* 0x000fe200078e0206 */
[----:B-1----:R-:W-:Y:S01]  /*b7b0*/  F2FP.SATFINITE.E4M3.F32.PACK_AB_MERGE_C R4, R69, R68, RZ ;  /* 0x000000444504723e */ /* 0x002fe200048070ff */
[----:B------:R-:W-:Y:S02]  /*b7c0*/  IMAD R61, R5, 0x800000, R7 ;  /* 0x00800000053d7824 */ /* 0x000fe400078e0207 */
[----:B------:R-:W-:Y:S01]  /*b7d0*/  FADD2 R10, R8.F32x2.HI_LO, -12582912 ;  /* 0xcb400000080a744b */ /* 0x000fe20000200000 */
[----:B------:R-:W-:Y:S01]  /*b7e0*/  MUFU.EX2 R88, R88 ;  /* 0x0000005800587308 */ /* 0x000fe20000000800 */
[----:B---3--:R-:W-:-:S02]  /*b7f0*/  F2FP.SATFINITE.E4M3.F32.PACK_AB_MERGE_C R5, R73, R72, RZ ;  /* 0x000000484905723e */ /* 0x008fc400048070ff */
[----:B------:R-:W-:Y:S01]  /*b800*/  FADD2 R10, R144.F32x2.HI_LO, -R10.F32x2.HI_LO ;  /* 0x8000000a900a724b */ /* 0x000fe20000000000 */
[----:B--2---:R-:W-:Y:S02]  /*b810*/  F2FP.SATFINITE.E4M3.F32.PACK_AB_MERGE_C R7, R79, R78, RZ ;  /* 0x0000004e4f07723e */ /* 0x004fe400048070ff */
[----:B------:R-:W-:Y:S01]  /*b820*/  F2FP.SATFINITE.E4M3.F32.PACK_AB_MERGE_C R6, R77, R76, RZ ;  /* 0x0000004c4d06723e */ /* 0x000fe200048070ff */
[----:B------:R-:W-:Y:S01]  /*b830*/  FFMA2 R144, R10.F32x2.HI_LO, R160.F32, 0.22756439447402954102 ;  /* 0x3e6906a40a907449 */ /* 0x000fe200012000a0 */
[----:B------:R-:W1:Y:S02]  /*b840*/  MUFU.EX2 R89, R89 ;  /* 0x0000005900597308 */ /* 0x000e640000000800 */
[----:B------:R-:W-:Y:S01]  /*b850*/  PRMT R6, R6, 0x5410, R7 ;  /* 0x0000541006067816 */ /* 0x000fe20000000007 */
[----:B------:R-:W-:-:S04]  /*b860*/  FFMA2 R144, R144.F32x2.HI_LO, R10.F32x2.HI_LO, 0.69514614343643188477 ;  /* 0x3f31f51990907449 */ /* 0x000fc8000020000a */
[----:B------:R-:W-:Y:S01]  /*b870*/  FFMA2 R10, R144.F32x2.HI_LO, R10.F32x2.HI_LO, 1 ;  /* 0x3f800000900a7449 */ /* 0x000fe2000020000a */
[----:B------:R-:W-:Y:S01]  /*b880*/  MUFU.EX2 R90, R90 ;  /* 0x0000005a005a7308 */ /* 0x000fe20000000800 */
[----:B------:R-:W-:Y:S02]  /*b890*/  FADD2 R144, R64.F32x2.HI_LO, -12582912 ;  /* 0xcb4000004090744b */ /* 0x000fe40000200000 */
[----:B------:R-:W-:Y:S01]  /*b8a0*/  IMAD R80, R8, 0x800000, R10 ;  /* 0x0080000008507824 */ /* 0x000fe200078e020a */
[----:B------:R-:W-:Y:S01]  /*b8b0*/  F2FP.SATFINITE.E4M3.F32.PACK_AB_MERGE_C R8, R75, R74, RZ ;  /* 0x0000004a4b08723e */ /* 0x000fe200048070ff */
[----:B------:R-:W-:Y:S02]  /*b8c0*/  FADD2 R144, R146.F32x2.HI_LO, -R144.F32x2.HI_LO ;  /* 0x800000909290724b */ /* 0x000fe40000000000 */
[----:B------:R-:W-:Y:S01]  /*b8d0*/  IMAD R81, R9, 0x800000, R11 ;  /* 0x0080000009517824 */ /* 0x000fe200078e020b */
[----:B------:R-:W-:Y:S01]  /*b8e0*/  F2FP.SATFINITE.E4M3.F32.PACK_AB_MERGE_C R9, R71, R70, RZ ;  /* 0x000000464709723e */ /* 0x000fe200048070ff */
[----:B------:R-:W2:Y:S01]  /*b8f0*/  MUFU.EX2 R91, R91 ;  /* 0x0000005b005b7308 */ /* 0x000ea20000000800 */
[----:B------:R-:W-:Y:S01]  /*b900*/  FFMA2 R146, R144.F32x2.HI_LO, R160.F32, 0.22756439447402954102 ;  /* 0x3e6906a490927449 */ /* 0x000fe200012000a0 */
[----:B------:R-:W-:-:S02]  /*b910*/  PRMT R5, R5, 0x5410, R8 ;  /* 0x0000541005057816 */ /* 0x000fc40000000008 */
[----:B------:R-:W-:Y:S01]  /*b920*/  PRMT R4, R4, 0x5410, R9 ;  /* 0x0000541004047816 */ /* 0x000fe20000000009 */
[----:B------:R-:W-:Y:S01]  /*b930*/  FFMA2 R146, R146.F32x2.HI_LO, R144.F32x2.HI_LO, 0.69514614343643188477 ;  /* 0x3f31f51992927449 */ /* 0x000fe20000200090 */
[----:B----4-:R-:W-:Y:S02]  /*b940*/  F2FP.SATFINITE.E4M3.F32.PACK_AB_MERGE_C R8, R85, R84, RZ ;  /* 0x000000545508723e */ /* 0x010fe400048070ff */
[----:B------:R-:W-:Y:S01]  /*b950*/  MUFU.EX2 R92, R92 ;  /* 0x0000005c005c7308 */ /* 0x000fe20000000800 */
[----:B------:R-:W-:Y:S01]  /*b960*/  FFMA2 R144, R146.F32x2.HI_LO, R144.F32x2.HI_LO, 1 ;  /* 0x3f80000092907449 */ /* 0x000fe20000200090 */
[----:B-1----:R-:W-:Y:S01]  /*b970*/  F2FP.SATFINITE.E4M3.F32.PACK_AB_MERGE_C R9, R89, R88, RZ ;  /* 0x000000585909723e */ /* 0x002fe200048070ff */
[----:B------:R-:W-:Y:S02]  /*b980*/  FADD2 R146, R66.F32x2.HI_LO, -12582912 ;  /* 0xcb4000004292744b */ /* 0x000fe40000200000 */
[----:B------:R-:W-:Y:S01]  /*b990*/  IMAD R144, R64, 0x800000, R144 ;  /* 0x0080000040907824 */ /* 0x000fe200078e0290 */
[----:B------:R-:W-:Y:S01]  /*b9a0*/  F2FP.SATFINITE.E4M3.F32.PACK_AB_MERGE_C R64, R87, R86, RZ ;  /* 0x000000565740723e */ /* 0x000fe200048070ff */
[----:B------:R-:W-:Y:S01]  /*b9b0*/  FADD2 R146, R158.F32x2.HI_LO, -R146.F32x2.HI_LO ;  /* 0x800000929e92724b */ /* 0x000fe20000000000 */
[----:B------:R-:W1:Y:S01]  /*b9c0*/  MUFU.EX2 R93, R93 ;  /* 0x0000005d005d7308 */ /* 0x000e620000000800 */
[----:B--2---:R-:W-:Y:S01]  /*b9d0*/  F2FP.SATFINITE.E4M3.F32.PACK_AB_MERGE_C R11, R91, R90, RZ ;  /* 0x0000005a5b0b723e */ /* 0x004fe200048070ff */
[----:B------:R-:W-:-:S02]  /*b9e0*/  IMAD R145, R65, 0x800000, R145 ;  /* 0x0080000041917824 */ /* 0x000fc400078e0291 */
[----:B------:R-:W-:Y:S01]  /*b9f0*/  FFMA2 R158, R146.F32x2.HI_LO, R160.F32, 0.22756439447402954102 ;  /* 0x3e6906a4929e7449 */ /* 0x000fe200012000a0 */
[----:B------:R-:W-:Y:S02]  /*ba00*/  PRMT R8, R8, 0x5410, R64 ;  /* 0x0000541008087816 */ /* 0x000fe40000000040 */
[----:B------:R-:W-:Y:S01]  /*ba10*/  PRMT R9, R9, 0x5410, R11 ;  /* 0x0000541009097816 */ /* 0x000fe2000000000b */
[----:B------:R-:W-:Y:S01]  /*ba20*/  FFMA2 R158, R158.F32x2.HI_LO, R146.F32x2.HI_LO, 0.69514614343643188477 ;  /* 0x3f31f5199e9e7449 */ /* 0x000fe20000200092 */
[----:B------:R-:W-:Y:S01]  /*ba30*/  MUFU.EX2 R94, R94 ;  /* 0x0000005e005e7308 */ /* 0x000fe20000000800 */
[----:B------:R-:W-:Y:S02]  /*ba40*/  F2FP.SATFINITE.E4M3.F32.PACK_AB_MERGE_C R64, R63, R62, RZ ;  /* 0x0000003e3f40723e */ /* 0x000fe400048070ff */
[----:B------:R-:W-:Y:S01]  /*ba50*/  F2FP.SATFINITE.E4M3.F32.PACK_AB_MERGE_C R11, R143, R142, RZ ;  /* 0x0000008e8f0b723e */ /* 0x000fe200048070ff */
[----:B------:R-:W-:Y:S01]  /*ba60*/  FFMA2 R146, R158.F32x2.HI_LO, R146.F32x2.HI_LO, 1 ;  /* 0x3f8000009e927449 */ /* 0x000fe20000200092 */
[----:B------:R-:W-:-:S02]  /*ba70*/  F2FP.SATFINITE.E4M3.F32.PACK_AB_MERGE_C R65, R81, R80, RZ ;  /* 0x000000505141723e */ /* 0x000fc400048070ff */
[----:B------:R-:W-:Y:S01]  /*ba80*/  PRMT R11, R11, 0x5410, R64 ;  /* 0x000054100b0b7816 */ /* 0x000fe20000000040 */
[----:B------:R-:W2:Y:S01]  /*ba90*/  MUFU.EX2 R95, R95 ;  /* 0x0000005f005f7308 */ /* 0x000ea20000000800 */
[----:B-1----:R-:W-:Y:S01]  /*baa0*/  F2FP.SATFINITE.E4M3.F32.PACK_AB_MERGE_C R10, R93, R92, RZ ;  /* 0x0000005c5d0a723e */ /* 0x002fe200048070ff */
[----:B------:R-:W-:Y:S02]  /*bab0*/  IMAD R146, R66, 0x800000, R146 ;  /* 0x0080000042927824 */ /* 0x000fe400078e0292 */
[----:B------:R-:W-:-:S04]  /*bac0*/  IMAD R147, R67, 0x800000, R147 ;  /* 0x0080000043937824 */ /* 0x000fc800078e0293 */
[----:B------:R-:W-:Y:S01]  /*bad0*/  MUFU.EX2 R132, R132 ;  /* 0x0000008400847308 */ /* 0x000fe20000000800 */
[----:B------:R-:W-:-:S07]  /*bae0*/  F2FP.SATFINITE.E4M3.F32.PACK_AB_MERGE_C R64, R147, R146, RZ ;  /* 0x000000929340723e */ /* 0x000fce00048070ff */
[----:B------:R-:W-:Y:S01]  /*baf0*/  MUFU.EX2 R133, R133 ;  /* 0x0000008500857308 */ /* 0x000fe20000000800 */
[----:B--2---:R-:W-:-:S04]  /*bb00*/  F2FP.SATFINITE.E4M3.F32.PACK_AB_MERGE_C R7, R95, R94, RZ ;  /* 0x0000005e5f07723e */ /* 0x004fc800048070ff */
[----:B------:R-:W-:Y:S02]  /*bb10*/  PRMT R10, R10, 0x5410, R7 ;  /* 0x000054100a0a7816 */ /* 0x000fe40000000007 */
[----:B------:R-:W-:Y:S01]  /*bb20*/  F2FP.SATFINITE.E4M3.F32.PACK_AB_MERGE_C R7, R141, R140, RZ ;  /* 0x0000008c8d07723e */ /* 0x000fe200048070ff */
[----:B------:R-:W-:Y:S03]  /*bb30*/  MUFU.EX2 R134, R134 ;  /* 0x0000008600867308 */ /* 0x000fe60000000800 */
[----:B------:R-:W-:-:S04]  /*bb40*/  PRMT R7, R7, 0x5410, R82 ;  /* 0x0000541007077816 */ /* 0x000fc80000000052 */
[----:B------:R1:W-:Y:S01]  /*bb50*/  STTM.x8 tmem[UR8], R4 ;  /* 0x00000004000079ed */ /* 0x0003e200081c0008 */
[----:B------:R-:W1:Y:S01]  /*bb60*/  MUFU.EX2 R135, R135 ;  /* 0x0000008700877308 */ /* 0x000e620000000800 */
[----:B------:R-:W-:-:S07]  /*bb70*/  R2UR UR8, R150 ;  /* 0x00000000960872ca */ /* 0x000fce00000e0000 */
[----:B------:R-:W-:Y:S08]  /*bb80*/  MUFU.EX2 R136, R136 ;  /* 0x0000008800887308 */ /* 0x000ff00000000800 */
[----:B------:R-:W2:Y:S08]  /*bb90*/  MUFU.EX2 R137, R137 ;  /* 0x0000008900897308 */ /* 0x000eb00000000800 */
[----:B------:R-:W-:Y:S08]  /*bba0*/  MUFU.EX2 R138, R138 ;  /* 0x0000008a008a7308 */ /* 0x000ff00000000800 */
[----:B------:R-:W3:Y:S01]  /*bbb0*/  MUFU.EX2 R139, R139 ;  /* 0x0000008b008b7308 */ /* 0x000ee20000000800 */
[----:B-1----:R-:W-:-:S02]  /*bbc0*/  F2FP.SATFINITE.E4M3.F32.PACK_AB_MERGE_C R11, R135, R134, RZ ;  /* 0x00000086870b723e */ /* 0x002fc400048070ff */
[----:B------:R-:W-:-:S05]  /*bbd0*/  F2FP.SATFINITE.E4M3.F32.PACK_AB_MERGE_C R4, R133, R132, RZ ;  /* 0x000000848504723e */ /* 0x000fca00048070ff */
[----:B------:R-:W-:Y:S01]  /*bbe0*/  MUFU.EX2 R44, R44 ;  /* 0x0000002c002c7308 */ /* 0x000fe20000000800 */
[----:B--2---:R-:W-:Y:S02]  /*bbf0*/  F2FP.SATFINITE.E4M3.F32.PACK_AB_MERGE_C R5, R137, R136, RZ ;  /* 0x000000888905723e */ /* 0x004fe400048070ff */
[----:B------:R-:W-:Y:S02]  /*bc00*/  PRMT R4, R4, 0x5410, R11 ;  /* 0x0000541004047816 */ /* 0x000fe4000000000b */
[----:B------:R-:W-:-:S03]  /*bc10*/  F2FP.SATFINITE.E4M3.F32.PACK_AB_MERGE_C R11, R145, R144, RZ ;  /* 0x00000090910b723e */ /* 0x000fc600048070ff */
[----:B------:R-:W1:Y:S01]  /*bc20*/  MUFU.EX2 R45, R45 ;  /* 0x0000002d002d7308 */ /* 0x000e620000000800 */
[----:B---3--:R-:W-:Y:S02]  /*bc30*/  F2FP.SATFINITE.E4M3.F32.PACK_AB_MERGE_C R10, R139, R138, RZ ;  /* 0x0000008a8b0a723e */ /* 0x008fe400048070ff */
[----:B------:R-:W-:Y:S02]  /*bc40*/  PRMT R11, R11, 0x5410, R64 ;  /* 0x000054100b0b7816 */ /* 0x000fe40000000040 */
[----:B------:R-:W-:Y:S02]  /*bc50*/  PRMT R5, R5, 0x5410, R10 ;  /* 0x0000541005057816 */ /* 0x000fe4000000000a */
[----:B------:R-:W-:Y:S01]  /*bc60*/  F2FP.SATFINITE.E4M3.F32.PACK_AB_MERGE_C R10, R41, R40, RZ ;  /* 0x00000028290a723e */ /* 0x000fe200048070ff */
[----:B------:R-:W-:Y:S08]  /*bc70*/  MUFU.EX2 R46, R46 ;  /* 0x0000002e002e7308 */ /* 0x000ff00000000800 */
[----:B------:R-:W2:Y:S01]  /*bc80*/  MUFU.EX2 R47, R47 ;  /* 0x0000002f002f7308 */ /* 0x000ea20000000800 */
[----:B-1----:R-:W-:-:S07]  /*bc90*/  F2FP.SATFINITE.E4M3.F32.PACK_AB_MERGE_C R6, R45, R44, RZ ;  /* 0x0000002c2d06723e */ /* 0x002fce00048070ff */
[----:B------:R-:W-:Y:S08]  /*bca0*/  MUFU.EX2 R52, R52 ;  /* 0x0000003400347308 */ /* 0x000ff00000000800 */
[----:B------:R-:W1:Y:S01]  /*bcb0*/  MUFU.EX2 R53, R53 ;  /* 0x0000003500357308 */ /* 0x000e620000000800 */
[----:B--2---:R-:W-:-:S04]  /*bcc0*/  F2FP.SATFINITE.E4M3.F32.PACK_AB_MERGE_C R9, R47, R46, RZ ;  /* 0x0000002e2f09723e */ /* 0x004fc800048070ff */
        /* <DEDUP_REMOVED lines=10> */
[----:B------:R-:W-:Y:S03]  /*bd70*/  MUFU.EX2 R42, R42 ;  /* 0x0000002a002a7308 */ /* 0x000fe60000000800 */
[----:B------:R-:W-:-:S05]  /*bd80*/  PRMT R7, R7, 0x5410, R65 ;  /* 0x0000541007077816 */ /* 0x000fca0000000041 */
[----:B------:R-:W2:Y:S01]  /*bd90*/  MUFU.EX2 R43, R43 ;  /* 0x0000002b002b7308 */ /* 0x000ea20000000800 */
[----:B-1----:R-:W-:-:S04]  /*bda0*/  F2FP.SATFINITE.E4M3.F32.PACK_AB_MERGE_C R67, R39, R38, RZ ;  /* 0x000000262743723e */ /* 0x002fc800048070ff */
[----:B------:R-:W-:-:S03]  /*bdb0*/  PRMT R9, R9, 0x5410, R67 ;  /* 0x0000541009097816 */ /* 0x000fc60000000043 */
[----:B------:R-:W-:Y:S08]  /*bdc0*/  MUFU.EX2 R58, R58 ;  /* 0x0000003a003a7308 */ /* 0x000ff00000000800 */
[----:B------:R-:W1:Y:S01]  /*bdd0*/  MUFU.EX2 R59, R59 ;  /* 0x0000003b003b7308 */ /* 0x000e620000000800 */
[----:B--2---:R-:W-:-:S04]  /*bde0*/  F2FP.SATFINITE.E4M3.F32.PACK_AB_MERGE_C R66, R43, R42, RZ ;  /* 0x0000002a2b42723e */ /* 0x004fc800048070ff */
[----:B------:R-:W-:-:S03]  /*bdf0*/  PRMT R10, R10, 0x5410, R66 ;  /* 0x000054100a0a7816 */ /* 0x000fc60000000042 */
[----:B------:R-:W-:Y:S01]  /*be00*/  MUFU.EX2 R50, R50 ;  /* 0x0000003200327308 */ /* 0x000fe20000000800 */
[----:B------:R2:W-:Y:S01]  /*be10*/  STTM.x8 tmem[UR8], R4 ;  /* 0x00000004000079ed */ /* 0x0005e200081c0008 */
[----:B------:R-:W-:Y:S01]  /*be20*/  R2UR UR8, R151 ;  /* 0x00000000970872ca */ /* 0x000fe200000e0000 */
[----:B------:R-:W3:Y:S05]  /*be30*/  FENCE.VIEW.ASYNC.T ;  /* 0x00000000000073c6 */ /* 0x000eea0000000200 */
[----:B------:R-:W4:Y:S01]  /*be40*/  MUFU.EX2 R51, R51 ;  /* 0x0000003300337308 */ /* 0x000f220000000800 */
[----:B-1----:R-:W-:-:S07]  /*be50*/  F2FP.SATFINITE.E4M3.F32.PACK_AB_MERGE_C R64, R59, R58, RZ ;  /* 0x0000003a3b40723e */ /* 0x002fce00048070ff */
[----:B------:R-:W-:Y:S08]  /*be60*/  MUFU.EX2 R12, R12 ;  /* 0x0000000c000c7308 */ /* 0x000ff00000000800 */
[----:B------:R-:W1:Y:S01]  /*be70*/  MUFU.EX2 R13, R13 ;  /* 0x0000000d000d7308 */ /* 0x000e620000000800 */
[----:B----4-:R-:W-:-:S07]  /*be80*/  F2FP.SATFINITE.E4M3.F32.PACK_AB_MERGE_C R65, R51, R50, RZ ;  /* 0x000000323341723e */ /* 0x010fce00048070ff */
        /* <DEDUP_REMOVED lines=36> */
[----:B------:R-:W-:Y:S02]  /*c0d0*/  IMAD.MOV.U32 R65, RZ, RZ, 0x1 ;  /* 0x00000001ff417424 */ /* 0x000fe400078e00ff */
[----:B------:R-:W-:Y:S02]  /*c0e0*/  MUFU.EX2 R56, R56 ;  /* 0x0000003800387308 */ /* 0x000fe40000000800 */
[----:B---3--:R2:W-:Y:S06]  /*c0f0*/  SYNCS.ARRIVE.TRANS64.RED.ART0 RZ, [UR16], R65 ;  /* 0x00000041ffff79a7 */ /* 0x0085ec0008500410 */
[----:B------:R-:W3:Y:S01]  /*c100*/  MUFU.EX2 R57, R57 ;  /* 0x0000003900397308 */ /* 0x000ee20000000800 */
[----:B-1----:R-:W-:-:S07]  /*c110*/  F2FP.SATFINITE.E4M3.F32.PACK_AB_MERGE_C R66, R49, R48, RZ ;  /* 0x000000303142723e */ /* 0x002fce00048070ff */
[----:B------:R-:W-:Y:S08]  /*c120*/  MUFU.EX2 R32, R32 ;  /* 0x0000002000207308 */ /* 0x000ff00000000800 */
[----:B------:R-:W1:Y:S01]  /*c130*/  MUFU.EX2 R33, R33 ;  /* 0x0000002100217308 */ /* 0x000e620000000800 */
[----:B---3--:R-:W-:-:S04]  /*c140*/  F2FP.SATFINITE.E4M3.F32.PACK_AB_MERGE_C R67, R57, R56, RZ ;  /* 0x000000383943723e */ /* 0x008fc800048070ff */
[----:B------:R-:W-:-:S03]  /*c150*/  PRMT R4, R66, 0x5410, R67 ;  /* 0x0000541042047816 */ /* 0x000fc60000000043 */
[----:B------:R-:W-:Y:S08]  /*c160*/  MUFU.EX2 R34, R34 ;  /* 0x0000002200227308 */ /* 0x000ff00000000800 */
[----:B------:R-:W3:Y:S01]  /*c170*/  MUFU.EX2 R35, R35 ;  /* 0x0000002300237308 */ /* 0x000ee20000000800 */
[----:B-1----:R-:W-:Y:S02]  /*c180*/  F2FP.SATFINITE.E4M3.F32.PACK_AB_MERGE_C R11, R33, R32, RZ ;  /* 0x00000020210b723e */ /* 0x002fe400048070ff */
[----:B---3--:R-:W-:-:S04]  /*c190*/  F2FP.SATFINITE.E4M3.F32.PACK_AB_MERGE_C R64, R35, R34, RZ ;  /* 0x000000222340723e */ /* 0x008fc800048070ff */
[----:B------:R-:W-:Y:S01]  /*c1a0*/  PRMT R11, R11, 0x5410, R64 ;  /* 0x000054100b0b7816 */ /* 0x000fe20000000040 */
[----:B------:R-:W-:-:S03]  /*c1b0*/  IMAD.U32 R64, RZ, RZ, UR10 ;  /* 0x0000000aff407e24 */ /* 0x000fc6000f8e00ff */
[----:B------:R2:W-:Y:S01]  /*c1c0*/  STTM.x8 tmem[UR8], R4 ;  /* 0x00000004000079ed */ /* 0x0005e200081c0008 */
[----:B------:R-:W1:Y:S02]  /*c1d0*/  FENCE.VIEW.ASYNC.T ;  /* 0x00000000000073c6 */ /* 0x000e640000000200 */
[----:B-1----:R-:W-:Y:S01]  /*c1e0*/  NOP ;  /* 0x0000000000007918 */ /* 0x002fe20000000000 */
[----:B------:R2:W-:Y:S01]  /*c1f0*/  @P0 SYNCS.ARRIVE.TRANS64.RED.ART0 RZ, [UR17], R65 ;  /* 0x00000041ffff09a7 */ /* 0x0005e20008500411 */
[----:B------:R-:W1:Y:S02]  /*c200*/  SYNCS.PHASECHK.TRANS64.TRYWAIT P0, [UR13+0x388], R64 ;  /* 0x00038840ff0075a7 */ /* 0x000e64000800110d */
[----:B-12---:R-:W-:Y:S05]  /*c210*/  @!P0 BRA `(.L_x_70) ;  /* 0x0000002800388947 */ /* 0x006fea0003800000 */
.L_x_140:
[----:B------:R-:W-:Y:S01]  /*c220*/  MOV R5, UR11 ;  /* 0x0000000b00057c02 */ /* 0x000fe20008000f00 */
[----:B-1----:R-:W-:Y:S01]  /*c230*/  FMUL R4, R156, R2 ;  /* 0x000000029c047220 */ /* 0x002fe20000400000 */
[----:B------:R-:W-:Y:S01]  /*c240*/  FADD2 R102, R102.F32x2.HI_LO, R110.F32x2.HI_LO ;  /* 0x0000006e6666724b */ /* 0x000fe20000000000 */
[----:B------:R-:W-:Y:S01]  /*c250*/  UIADD3 UR18, UPT, UPT, UR18, 0x1, URZ ;  /* 0x0000000112127890 */ /* 0x000fe2000fffe0ff */
[----:B------:R-:W-:Y:S01]  /*c260*/  FADD2 R104, R104.F32x2.HI_LO, R112.F32x2.HI_LO ;  /* 0x000000706868724b */ /* 0x000fe20000000000 */
[----:B------:R-:W-:Y:S01]  /*c270*/  MOV R154, R157 ;  /* 0x0000009d009a7202 */ /* 0x000fe20000000f00 */
[----:B------:R-:W-:Y:S01]  /*c280*/  FADD2 R4, R4.F32x2.HI_LO, R100.F32x2.HI_LO ;  /* 0x000000640404724b */ /* 0x000fe20000000000 */
[----:B------:R-:W-:Y:S01]  /*c290*/  UISETP.NE.AND UP0, UPT, UR18, URZ, UPT ;  /* 0x000000ff1200728c */ /* 0x000fe2000bf05270 */
        /* <DEDUP_REMOVED lines=65> */
.L_x_68:
[----:B------:R-:W1:Y:S01]  /*c6b0*/  S2R R3, SR_TID.X ;  /* 0x0000000000037919 */ /* 0x000e620000002100 */
[----:B------:R-:W2:Y:S01]  /*c6c0*/  S2UR UR8, SR_CgaCtaId ;  /* 0x00000000000879c3 */ /* 0x000ea20000008800 */
[----:B------:R-:W-:Y:S01]  /*c6d0*/  UMOV UR10, 0x400 ;  /* 0x00000400000a7882 */ /* 0x000fe20000000000 */
[----:B------:R-:W-:Y:S01]  /*c6e0*/  MOV R0, UR19 ;  /* 0x0000001300007c02 */ /* 0x000fe20008000f00 */
[----:B--2---:R-:W-:Y:S01]  /*c6f0*/  ULEA UR8, UR8, UR10, 0x18 ;  /* 0x0000000a08087291 */ /* 0x004fe2000f8ec0ff */
[----:B-1----:R-:W-:-:S05]  /*c700*/  IMAD.SHL.U32 R3, R3, 0x4, RZ ;  /* 0x0000000403037824 */ /* 0x002fca00078e00ff */
[----:B------:R-:W-:-:S05]  /*c710*/  LOP3.LUT R3, R3, 0x1fc, RZ, 0xc0, !PT ;  /* 0x000001fc03037812 */ /* 0x000fca00078ec0ff */
[----:B------:R1:W-:Y:S04]  /*c720*/  STS [R3+UR8+0x3cc], R2 ;  /* 0x0003cc0203007988 */ /* 0x0003e80008000808 */
[----:B------:R1:W-:Y:S01]  /*c730*/  STS [R3+UR8+0x5cc], R157 ;  /* 0x0005cc9d03007988 */ /* 0x0003e20008000808 */
[----:B------:R1:W-:Y:S06]  /*c740*/  BAR.ARV R0, 0x40 ;  /* 0x000100000000751d */ /* 0x0003ec0000002000 */
.L_x_60:
[----:B-1--45:R-:W1:Y:S01]  /*c750*/  S2R R2, SR_CgaCtaId ;  /* 0x0000000000027919 */ /* 0x032e620000008800 */
[----:B------:R-:W-:Y:S01]  /*c760*/  USHF.L.U32 UR9, UR9, 0x1f, URZ ;  /* 0x0000001f09097899 */ /* 0x000fe200080006ff */
[----:B------:R-:W-:-:S04]  /*c770*/  MOV R0, 0x400 ;  /* 0x0000040000007802 */ /* 0x000fc80000000f00 */
[----:B-1----:R-:W-:Y:S01]  /*c780*/  LEA R2, R2, R0, 0x18 ;  /* 0x0000000002027211 */ /* 0x002fe200078ec0ff */
[----:B------:R-:W-:-:S04]  /*c790*/  IMAD.U32 R0, RZ, RZ, UR9 ;  /* 0x00000009ff007e24 */ /* 0x000fc8000f8e00ff */
[----:B------:R-:W1:Y:S02]  /*c7a0*/  SYNCS.PHASECHK.TRANS64.TRYWAIT P0, [R2+URZ+0x388], R0 ;  /* 0x00038800020075a7 */ /* 0x000e6400080011ff */
[----:B-1----:R-:W-:Y:S05]  /*c7b0*/  @!P0 BRA `(.L_x_72) ;  /* 0x0000002000f08947 */ /* 0x002fea0003800000 */
.L_x_142:
[----:B------:R-:W-:Y:S06]  /*c7c0*/  BAR.ARV 0x2, 0x120 ;  /* 0x0084800000007b1d */ /* 0x000fec0000002000 */
[----:B------:R-:W-:Y:S05]  /*c7d0*/  BRA `(.L_x_73) ;  /* 0x0000000000347947 */ /* 0x000fea0003800000 */
.L_x_58:
[----:B------:R-:W-:Y:S05]  /*c7e0*/  BRA.U UP1, `(.L_x_74) ;  /* 0x00000001012c7547 */ /* 0x000fea000b800000 */
[----:B-12---:R-:W1:Y:S01]  /*c7f0*/  S2UR UR9, SR_CgaCtaId ;  /* 0x00000000000979c3 */ /* 0x006e620000008800 */
        /* <DEDUP_REMOVED lines=10> */
.L_x_74:
[----:B------:R-:W-:Y:S01]  /*c8a0*/  NOP ;  /* 0x0000000000007918 */ /* 0x000fe20000000000 */
.L_x_73:
[----:B------:R-:W-:Y:S02]  /*c8b0*/  UISETP.NE.AND UP0, UPT, UR32, 0xc, UPT ;  /* 0x0000000c2000788c */ /* 0x000fe4000bf05270 */
[----:B--2---:R-:W-:-:S04]  /*c8c0*/  ULOP3.LUT UR8, UR32, 0xfffffffc, URZ, 0xc0, !UPT ;  /* 0xfffffffc20087892 */ /* 0x004fc8000f8ec0ff */
[----:B------:R-:W-:-:S03]  /*c8d0*/  UISETP.NE.AND UP1, UPT, UR8, 0x8, UPT ;  /* 0x000000080800788c */ /* 0x000fc6000bf25270 */
[----:B------:R-:W-:Y:S08]  /*c8e0*/  BRA.U UP0, `(.L_x_75) ;  /* 0x00000001002c7547 */ /* 0x000ff0000b800000 */
[----:B-1----:R-:W1:Y:S01]  /*c8f0*/  S2UR UR9, SR_CgaCtaId ;  /* 0x00000000000979c3 */ /* 0x002e620000008800 */
        /* <DEDUP_REMOVED lines=8> */
[----:B-1----:R2:W1:Y:S02]  /*c980*/  SYNCS.EXCH.64 URZ, [UR9+0x3c0], UR10 ;  /* 0x0003c00a09ff75b2 */ /* 0x0024640008000100 */
[----:B--2---:R-:W-:Y:S01]  /*c990*/  NOP ;  /* 0x0000000000007918 */ /* 0x004fe20000000000 */
.L_x_75:
[----:B------:R-:W-:Y:S01]  /*c9a0*/  NOP ;  /* 0x0000000000007918 */ /* 0x000fe20000000000 */
[----:B------:R-:W-:Y:S05]  /*c9b0*/  BRA.U UP1, `(.L_x_76) ;  /* 0x0000001101ec7547 */ /* 0x000fea000b800000 */
[----:B------:R-:W-:-:S08]  /*c9c0*/  NOP ;  /* 0x0000000000007918 */ /* 0x000fd00000000000 */
[----:B------:R-:W2:-:S00]  /*c9d0*/  USETMAXREG.DEALLOC.CTAPOOL 0x60 ;  /* 0x00000060000079c8 */ /* 0x000e8000080e0500 */
[----:B-1-3--:R-:W1:Y:S01]  /*c9e0*/  S2UR UR10, SR_CTAID.X ;  /* 0x00000000000a79c3 */ /* 0x00ae620000002500 */
[----:B------:R-:W1:Y:S01]  /*c9f0*/  LDCU UR8, c[0x0][0x640] ;  /* 0x0000c800ff0877ac */ /* 0x000e620008000800 */
[----:B--2---:R-:W2:Y:S01]  /*ca00*/  S2R R3, SR_TID.X ;  /* 0x0000000000037919 */ /* 0x004ea20000002100 */
[----:B------:R-:W-:Y:S02]  /*ca10*/  IMAD.MOV.U32 R0, RZ, RZ, 0x1 ;  /* 0x00000001ff007424 */ /* 0x000fe400078e00ff */
[----:B------:R-:W-:Y:S01]  /*ca20*/  HFMA2 R8, -RZ, RZ, 0, 5.9604644775390625e-08 ;  /* 0x00000001ff087431 */ /* 0x000fe200000001ff */
[----:B------:R-:W3:Y:S01]  /*ca30*/  LDCU UR11, c[0x0][0x654] ;  /* 0x0000ca80ff0b77ac */ /* 0x000ee20008000800 */
[----:B------:R-:W4:Y:S01]  /*ca40*/  LDCU UR13, c[0x0][0x628] ;  /* 0x0000c500ff0d77ac */ /* 0x000f220008000800 */
[----:B-1----:R-:W-:-:S04]  /*ca50*/  UIMAD.WIDE.U32 UR8, UR10, UR8, URZ ;  /* 0x000000080a0872a5 */ /* 0x002fc8000f8e00ff */
[----:B------:R-:W-:-:S04]  /*ca60*/  UIADD3 UR8, UPT, UPT, -UR9, UR10, URZ ;  /* 0x0000000a09087290 */ /* 0x000fc8000fffe1ff */
[----:B------:R-:W-:Y:S01]  /*ca70*/  USHF.R.U32.HI UR8, URZ, UR14, UR8 ;  /* 0x0000000eff087299 */ /* 0x000fe20008011608 */
[C---:B--2---:R-:W-:Y:S01]  /*ca80*/  IMAD.SHL.U32 R68, R3.reuse, 0x40, RZ ;  /* 0x0000004003447824 */ /* 0x044fe200078e00ff */
[----:B----45:R-:W-:Y:S02]  /*ca90*/  LOP3.LUT R2, R3, 0x7f, RZ, 0xc0, !PT ;  /* 0x0000007f03027812 */ /* 0x030fe400078ec0ff */
[----:B------:R-:W-:Y:S02]  /*caa0*/  UIADD3 UR12, UPT, UPT, UR9, UR8, URZ ;  /* 0x00000008090c7290 */ /* 0x000fe4000fffe0ff */
[----:B------:R-:W-:Y:S02]  /*cab0*/  LOP3.LUT R68, R68, 0x7c0, RZ, 0xc0, !PT ;  /* 0x000007c044447812 */ /* 0x000fe400078ec0ff */
[----:B------:R-:W-:Y:S01]  /*cac0*/  USHF.R.U32.HI UR12, URZ, UR7, UR12 ;  /* 0x00000007ff0c7299 */ /* 0x000fe2000801160c */
[----:B------:R-:W-:Y:S02]  /*cad0*/  SHF.R.U32.HI R69, RZ, 0x5, R2 ;  /* 0x00000005ff457819 */ /* 0x000fe40000011602 */
[----:B------:R-:W1:Y:S03]  /*cae0*/  LDCU.64 UR8, c[0x0][0x630] ;  /* 0x0000c600ff0877ac */ /* 0x000e660008000a00 */
[----:B------:R-:W-:Y:S01]  /*caf0*/  IMAD R68, R69, 0x800, R68 ;  /* 0x0000080045447824 */ /* 0x000fe200078e0244 */
[----:B---3--:R-:W-:Y:S01]  /*cb00*/  UISETP.GE.AND UP0, UPT, UR12, UR11, UPT ;  /* 0x0000000b0c00728c */ /* 0x008fe2000bf06270 */
[----:B------:R-:W2:Y:S01]  /*cb10*/  LDCU UR11, c[0x0][0x63c] ;  /* 0x0000c780ff0b77ac */ /* 0x000ea20008000800 */
[----:B------:R-:W-:-:S02]  /*cb20*/  UIADD3 UR7, UPT, UPT, -UR12, URZ, URZ ;  /* 0x000000ff0c077290 */ /* 0x000fc4000fffe1ff */
[----:B------:R-:W-:Y:S02]  /*cb30*/  USEL UR15, UR15, UR6, !UP0 ;  /* 0x000000060f0f7287 */ /* 0x000fe4000c000000 */
[----:B------:R-:W-:-:S05]  /*cb40*/  USEL UR5, UR22, UR5, !UP0 ;  /* 0x0000000516057287 */ /* 0x000fca000c000000 */
[----:B-1----:R-:W1:Y:S01]  /*cb50*/  @UP0 LDCU UR9, c[0x0][0x64c] ;  /* 0x0000c980ff0907ac */ /* 0x002e620008000800 */
[----:B------:R-:W-:Y:S01]  /*cb60*/  ULOP3.LUT UR5, UR5, 0xff, URZ, 0xc0, !UPT ;  /* 0x000000ff05057892 */ /* 0x000fe2000f8ec0ff */
[----:B------:R-:W3:Y:S01]  /*cb70*/  @UP0 LDCU UR8, c[0x0][0x648] ;  /* 0x0000c900ff0807ac */ /* 0x000ee20008000800 */
[----:B--2---:R-:W-:Y:S02]  /*cb80*/  UIMAD UR11, UR7, UR11, UR10 ;  /* 0x0000000b070b72a4 */ /* 0x004fe4000f8e020a */
[----:B------:R-:W-:Y:S02]  /*cb90*/  ULOP3.LUT UR15, UR15, 0xff, URZ, 0xc0, !UPT ;  /* 0x000000ff0f0f7892 */ /* 0x000fe4000f8ec0ff */
[----:B-1----:R-:W-:Y:S01]  /*cba0*/  UIMAD.WIDE.U32 UR16, UR11, UR9, URZ ;  /* 0x000000090b1072a5 */ /* 0x002fe2000f8e00ff */
[----:B------:R-:W1:Y:S03]  /*cbb0*/  S2UR UR9, SR_CgaCtaId ;  /* 0x00000000000979c3 */ /* 0x000e660000008800 */
[----:B------:R-:W-:-:S04]  /*cbc0*/  UIADD3 UR6, UPT, UPT, UR11, -UR17, URZ ;  /* 0x800000110b067290 */ /* 0x000fc8000fffe0ff */
[----:B------:R-:W-:-:S04]  /*cbd0*/  USHF.R.U32.HI UR5, URZ, UR5, UR6 ;  /* 0x00000005ff057299 */ /* 0x000fc80008011606 */
[----:B------:R-:W-:-:S03]  /*cbe0*/  UIADD3 UR5, UPT, UPT, UR17, UR5, URZ ;  /* 0x0000000511057290 */ /* 0x000fc6000fffe0ff */
[----:B------:R-:W2:Y:S01]  /*cbf0*/  LDCU.64 UR6, c[0x0][0x620] ;  /* 0x0000c400ff0677ac */ /* 0x000ea20008000a00 */
[----:B------:R-:W-:-:S04]  /*cc00*/  USHF.R.U32.HI UR5, URZ, UR15, UR5 ;  /* 0x0000000fff057299 */ /* 0x000fc80008011605 */
[----:B------:R-:W-:-:S04]  /*cc10*/  UIADD3 UR14, UPT, UPT, -UR5, URZ, URZ ;  /* 0x000000ff050e7290 */ /* 0x000fc8000fffe1ff */
[----:B---3--:R-:W-:-:S04]  /*cc20*/  UIMAD UR8, UR8, UR14, UR11 ;  /* 0x0000000e080872a4 */ /* 0x008fc8000f8e020b */
[----:B--2---:R-:W-:-:S03]  /*cc30*/  UIMAD UR12, UR12, UR6, UR8 ;  /* 0x000000060c0c72a4 */ /* 0x004fc6000f8e0208 */
[----:B------:R-:W-:Y:S01]  /*cc40*/  UMOV UR6, 0x400 ;  /* 0x0000040000067882 */ /* 0x000fe20000000000 */
[----:B------:R-:W-:Y:S02]  /*cc50*/  UIMAD.WIDE.U32 UR14, UR12, UR13, URZ ;  /* 0x0000000d0c0e72a5 */ /* 0x000fe4000f8e00ff */
[----:B-1----:R-:W-:-:S04]  /*cc60*/  ULEA UR6, UR9, UR6, 0x18 ;  /* 0x0000000609067291 */ /* 0x002fc8000f8ec0ff */
[----:B------:R-:W-:Y:S01]  /*cc70*/  UIADD3 UR11, UPT, UPT, UR6, 0x358, URZ ;  /* 0x00000358060b7890 */ /* 0x000fe2000fffe0ff */
[----:B------:R-:W-:Y:S02]  /*cc80*/  UMOV UR9, UR15 ;  /* 0x0000000f00097c82 */ /* 0x000fe40008000000 */
[----:B------:R-:W-:Y:S02]  /*cc90*/  UIADD3 UR8, UPT, UPT, UR12, -UR9, URZ ;  /* 0x800000090c087290 */ /* 0x000fe4000fffe0ff */
[----:B------:R-:W-:Y:S01]  /*cca0*/  UPRMT UR4, UR4, 0x654, UR11 ;  /* 0x0000065404047896 */ /* 0x000fe2000800000b */
[----:B------:R-:W-:Y:S01]  /*ccb0*/  BAR.SYNC.DEFER_BLOCKING 0x2, 0x120 ;  /* 0x0084800000007b1d */ /* 0x000fe20000010000 */
[----:B------:R-:W-:-:S04]  /*ccc0*/  USHF.R.U32.HI UR30, URZ, UR30, UR8 ;  /* 0x0000001eff1e7299 */ /* 0x000fc80008011608 */
[----:B------:R-:W-:-:S03]  /*ccd0*/  UIADD3 UR30, UPT, UPT, UR9, UR30, URZ ;  /* 0x0000001e091e7290 */ /* 0x000fc6000fffe0ff */
[----:B------:R-:W1:Y:S01]  /*cce0*/  LDCU UR8, c[0x0][0x60c] ;  /* 0x0000c180ff0877ac */ /* 0x000e620008000800 */
[----:B------:R-:W-:-:S04]  /*ccf0*/  USHF.R.U32.HI UR23, URZ, UR23, UR30 ;  /* 0x00000017ff177299 */ /* 0x000fc8000801161e */
[----:B------:R-:W-:-:S04]  /*cd00*/  UIADD3 UR15, UPT, UPT, -UR23, URZ, URZ ;  /* 0x000000ff170f7290 */ /* 0x000fc8000fffe1ff */
[----:B------:R-:W-:Y:S01]  /*cd10*/  UIMAD UR15, UR15, UR7, UR12 ;  /* 0x000000070f0f72a4 */ /* 0x000fe2000f8e020c */
[----:B------:R2:W-:Y:S01]  /*cd20*/  SYNCS.ARRIVE.TRANS64.RED.ART0 RZ, [UR4], R0 ;  /* 0x00000000ffff79a7 */ /* 0x0005e20008500404 */
[----:B-1----:R-:W-:-:S09]  /*cd30*/  UISETP.GE.AND UP0, UPT, UR10, UR8, UPT ;  /* 0x000000080a00728c */ /* 0x002fd2000bf06270 */
[----:B------:R-:W-:Y:S05]  /*cd40*/  BRA.U UP0, `(.L_x_77) ;  /* 0x0000000d00f47547 */ /* 0x000fea000b800000 */
[----:B------:R-:W1:Y:S01]  /*cd50*/  LDCU UR7, c[0x0][0x614] ;  /* 0x0000c280ff0777ac */ /* 0x000e620008000800 */
[----:B------:R-:W-:Y:S01]  /*cd60*/  MOV R36, UR6 ;  /* 0x0000000600247c02 */ /* 0x000fe20008000f00 */
[----:B------:R-:W-:Y:S01]  /*cd70*/  IMAD.SHL.U32 R69, R69, 0x200000, RZ ;  /* 0x0020000045457824 */ /* 0x000fe200078e00ff */
[----:B------:R-:W3:Y:S02]  /*cd80*/  LDCU UR14, c[0x0][0x38c] ;  /* 0x00007180ff0e77ac */ /* 0x000ee40008000800 */
[----:B------:R-:W-:Y:S01]  /*cd90*/  IADD3 R68, PT, PT, R36, 0x800, R68 ;  /* 0x0000080024447810 */ /* 0x000fe20007ffe044 */
[----:B------:R-:W4:Y:S01]  /*cda0*/  LDCU UR13, c[0x0][0x380] ;  /* 0x00007000ff0d77ac */ /* 0x000f220008000800 */
[----:B------:R-:W-:Y:S01]  /*cdb0*/  ULOP3.LUT UR16, UR32, 0x3, URZ, 0xc0, !UPT ;  /* 0x0000000320107892 */ /* 0x000fe2000f8ec0ff */
[----:B------:R-:W-:Y:S01]  /*cdc0*/  UMOV UR18, 0x0 ;  /* 0x0000000000127882 */ /* 0x000fe20000000000 */
[----:B------:R-:W-:Y:S02]  /*cdd0*/  UMOV UR19, 0x1 ;  /* 0x0000000100137882 */ /* 0x000fe40000000000 */
[----:B------:R-:W-:-:S02]  /*cde0*/  UIADD3 UR16, UPT, UPT, UR16, 0x3, URZ ;  /* 0x0000000310107890 */ /* 0x000fc4000fffe0ff */
[----:B-1----:R-:W-:-:S04]  /*cdf0*/  UIADD3 UR7, UPT, UPT, -UR5, UR7, URZ ;  /* 0x0000000705077290 */ /* 0x002fc8000fffe1ff */
[----:B------:R-:W-:Y:S01]  /*ce00*/  IMAD.U32 R37, RZ, RZ, UR16 ;  /* 0x00000010ff257e24 */ /* 0x000fe2000f8e00ff */
[----:B---3--:R-:W-:Y:S02]  /*ce10*/  UIADD3 UR8, UPT, UPT, UR14, -0x1, URZ ;  /* 0xffffffff0e087890 */ /* 0x008fe4000fffe0ff */
[----:B------:R-:W-:Y:S02]  /*ce20*/  UIADD3 UR9, UPT, UPT, -UR14, URZ, URZ ;  /* 0x000000ff0e097290 */ /* 0x000fe4000fffe1ff */
[----:B----4-:R-:W-:Y:S01]  /*ce30*/  UIADD3 UR13, UPT, UPT, UR14, -UR13, URZ ;  /* 0x8000000d0e0d7290 */ /* 0x010fe2000fffe0ff */
[----:B------:R1:W-:Y:S01]  /*ce40*/  BAR.SYNC.DEFER_BLOCKING R37, 0x40 ;  /* 0x000100250000751d */ /* 0x0003e20000010000 */
[----:B------:R-:W-:Y:S02]  /*ce50*/  USHF.R.S32.HI UR9, URZ, 0x1f, UR9 ;  /* 0x0000001fff097899 */ /* 0x000fe40008011409 */
[----:B------:R-:W-:Y:S02]  /*ce60*/  ULEA UR13, UR7, UR13, 0x7 ;  /* 0x0000000d070d7291 */ /* 0x000fe4000f8e38ff */
[----:B------:R-:W-:-:S02]  /*ce70*/  USHF.R.S32.HI UR7, URZ, 0x1f, UR8 ;  /* 0x0000001fff077899 */ /* 0x000fc40008011408 */
[----:B------:R-:W-:Y:S02]  /*ce80*/  UIADD3 UR11, UPT, UPT, -UR13, URZ, URZ ;  /* 0x000000ff0d0b7290 */ /* 0x000fe4000fffe1ff */
[----:B------:R-:W-:Y:S02]  /*ce90*/  UIADD3 UR12, UPT, UPT, UR13, -0x1, URZ ;  /* 0xffffffff0d0c7890 */ /* 0x000fe4000fffe0ff */
[----:B------:R-:W-:Y:S02]  /*cea0*/  USHF.R.S32.HI UR11, URZ, 0x1f, UR11 ;  /* 0x0000001fff0b7899 */ /* 0x000fe4000801140b */
[----:B------:R-:W-:Y:S02]  /*ceb0*/  UISETP.GT.AND UP0, UPT, UR14, URZ, UPT ;  /* 0x000000ff0e00728c */ /* 0x000fe4000bf04270 */
[----:B------:R-:W-:Y:S02]  /*cec0*/  ULEA.HI UR7, UR7, UR8, URZ, 0x7 ;  /* 0x0000000807077291 */ /* 0x000fe4000f8f38ff */
[----:B------:R-:W-:-:S02]  /*ced0*/  ULEA.HI UR9, UR9, -UR14, URZ, 0x7 ;  /* 0x8000000e09097291 */ /* 0x000fc4000f8f38ff */
[----:B------:R-:W-:Y:S02]  /*cee0*/  USHF.R.S32.HI UR8, URZ, 0x1f, UR12 ;  /* 0x0000001fff087899 */ /* 0x000fe4000801140c */
[----:B------:R-:W-:Y:S02]  /*cef0*/  ULEA.HI UR11, UR11, -UR13, URZ, 0x7 ;  /* 0x8000000d0b0b7291 */ /* 0x000fe4000f8f38ff */
[----:B------:R-:W-:Y:S01]  /*cf00*/  UISETP.GT.AND UP1, UPT, UR13, URZ, UPT ;  /* 0x000000ff0d00728c */ /* 0x000fe2000bf24270 */
[----:B------:R1:W-:Y:S01]  /*cf10*/  SYNCS.ARRIVE.TRANS64.ART0 RZ, [UR6+0x388], R0 ;  /* 0x00038800ffff79a7 */ /* 0x0003e20008500006 */
[----:B------:R-:W-:Y:S02]  /*cf20*/  USHF.R.S32.HI UR9, URZ, 0x7, UR9 ;  /* 0x00000007ff097899 */ /* 0x000fe40008011409 */
[----:B------:R-:W-:Y:S02]  /*cf30*/  ULEA.HI UR8, UR8, UR12, URZ, 0x7 ;  /* 0x0000000c08087291 */ /* 0x000fe4000f8f38ff */
[----:B------:R-:W-:-:S02]  /*cf40*/  USHF.R.S32.HI UR11, URZ, 0x7, UR11 ;  /* 0x00000007ff0b7899 */ /* 0x000fc4000801140b */
[----:B------:R-:W-:Y:S02]  /*cf50*/  @UP0 UIMAD.WIDE UR20, UR7, 0x2000000, UR18 ;  /* 0x02000000071408a5 */ /* 0x000fe4000f8e0212 */
[----:B------:R-:W-:Y:S02]  /*cf60*/  ULEA.HI.SX32 UR8, UR8, 0x1, 0x19 ;  /* 0x0000000108087891 */ /* 0x000fe4000f8fcaff */
[----:B------:R-:W-:Y:S02]  /*cf70*/  UIADD3 UR11, UPT, UPT, -UR11, URZ, URZ ;  /* 0x000000ff0b0b7290 */ /* 0x000fe4000fffe1ff */
[----:B------:R-:W-:-:S05]  /*cf80*/  UIADD3 UR9, UPT, UPT, -UR9, URZ, URZ ;  /* 0x000000ff09097290 */ /* 0x000fca000fffe1ff */
[----:B------:R-:W-:Y:S02]  /*cf90*/  @!UP1 UMOV UR8, UR11 ;  /* 0x0000000b00089c82 */ /* 0x000fe40008000000 */
[----:B------:R-:W-:Y:S02]  /*cfa0*/  @UP0 UMOV UR9, UR21 ;  /* 0x0000001500090c82 */ /* 0x000fe40008000000 */
[----:B------:R-:W-:-:S04]  /*cfb0*/  UISETP.LT.AND UP0, UPT, UR8, UR9, UPT ;  /* 0x000000090800728c */ /* 0x000fc8000bf01270 */
[----:B------:R-:W-:-:S04]  /*cfc0*/  USEL UR9, UR8, UR9, UP0 ;  /* 0x0000000908097287 */ /* 0x000fc80008000000 */
[----:B------:R-:W-:-:S09]  /*cfd0*/  UISETP.GE.AND UP0, UPT, UR9, 0x2, UPT ;  /* 0x000000020900788c */ /* 0x000fd2000bf06270 */
[----:B-1----:R-:W-:Y:S05]  /*cfe0*/  BRA.U !UP0, `(.L_x_78) ;  /* 0x0000000108e07547 */ /* 0x002fea000b800000 */
[----:B------:R-:W-:Y:S01]  /*cff0*/  LEA R38, R2, UR6, 0x2 ;  /* 0x0000000602267c11 */ /* 0x000fe2000f8e10ff */
[----:B------:R-:W-:-:S12]  /*d000*/  UIADD3 UR9, UPT, UPT, -UR9, URZ, URZ ;  /* 0x000000ff09097290 */ /* 0x000fd8000fffe1ff */
.L_x_80:
[----:B-1----:R1:W-:Y:S06]  /*d010*/  BAR.SYNC.DEFER_BLOCKING R37, 0x40 ;  /* 0x000100250000751d */ /* 0x0023ec0000010000 */
[----:B---3--:R-:W3:Y:S02]  /*d020*/  LDS R39, [R38+0x3cc] ;  /* 0x0003cc0026277984 */ /* 0x008ee40000000800 */
[----:B---3--:R-:W-:-:S13]  /*d030*/  FSETP.GEU.AND P0, PT, R39, 1, PT ;  /* 0x3f8000002700780b */ /* 0x008fda0003f0e000 */
[----:B------:R-:W-:-:S04]  /*d040*/  VOTE.ANY R4, PT, !P0 ;  /* 0x0000000000047806 */ /* 0x000fc800040e0100 */
[----:B------:R-:W-:-:S13]  /*d050*/  ISETP.NE.AND P0, PT, R4, RZ, PT ;  /* 0x000000ff0400720c */ /* 0x000fda0003f05270 */
[----:B-1----:R-:W-:Y:S05]  /*d060*/  @!P0 BRA `(.L_x_79) ;  /* 0x0000000000ac8947 */ /* 0x002fea0003800000 */
[C---:B------:R-:W-:Y:S02]  /*d070*/  R2UR UR7, R69.reuse ;  /* 0x00000000450772ca */ /* 0x040fe400000e0000 */
[----:B------:R-:W-:-:S11]  /*d080*/  R2UR UR8, R69 ;  /* 0x00000000450872ca */ /* 0x000fd600000e0000 */
[----:B------:R-:W1:Y:S02]  /*d090*/  LDTM.x16 R20, tmem[UR7+0x100] ;  /* 0x00010007001479ee */ /* 0x000e640008240000 */
[-C--:B-1----:R-:W-:Y:S02]  /*d0a0*/  FMUL2 R20, R20.F32x2.HI_LO, R39.reuse.F32 ;  /* 0x000000271414724a */ /* 0x082fe40001000000 */
[-C--:B------:R-:W-:Y:S02]  /*d0b0*/  FMUL2 R22, R22.F32x2.HI_LO, R39.reuse.F32 ;  /* 0x000000271616724a */ /* 0x080fe40001000000 */
[-C--:B------:R-:W-:Y:S02]  /*d0c0*/  FMUL2 R24, R24.F32x2.HI_LO, R39.reuse.F32 ;  /* 0x000000271818724a */ /* 0x080fe40001000000 */
[-C--:B------:R-:W-:Y:S02]  /*d0d0*/  FMUL2 R26, R26.F32x2.HI_LO, R39.reuse.F32 ;  /* 0x000000271a1a724a */ /* 0x080fe40001000000 */
[----:B------:R-:W-:-:S02]  /*d0e0*/  FMUL2 R28, R28.F32x2.HI_LO, R39.F32 ;  /* 0x000000271c1c724a */ /* 0x000fc40001000000 */
[-C--:B------:R-:W-:Y:S02]  /*d0f0*/  FMUL2 R30, R30.F32x2.HI_LO, R39.reuse.F32 ;  /* 0x000000271e1e724a */ /* 0x080fe40001000000 */
[-C--:B------:R-:W-:Y:S02]  /*d100*/  FMUL2 R32, R32.F32x2.HI_LO, R39.reuse.F32 ;  /* 0x000000272020724a */ /* 0x080fe40001000000 */
[----:B------:R-:W-:-:S04]  /*d110*/  FMUL2 R34, R34.F32x2.HI_LO, R39.F32 ;  /* 0x000000272222724a */ /* 0x000fc80001000000 */
[----:B------:R-:W-:Y:S01]  /*d120*/  STTM.x16 tmem[UR8+0x100], R20 ;  /* 0x00010014000079ed */ /* 0x000fe20008240008 */
        /* <DEDUP_REMOVED lines=29> */
[----:B------:R1:W-:Y:S01]  /*d300*/  STTM.x16 tmem[UR7+0x130], R4 ;  /* 0x00013004000079ed */ /* 0x0003e20008240007 */
[----:B------:R-:W3:Y:S02]  /*d310*/  FENCE.VIEW.ASYNC.T ;  /* 0x00000000000073c6 */ /* 0x000ee40000000200 */
.L_x_79:
[----:B---3--:R3:W-:Y:S01]  /*d320*/  SYNCS.ARRIVE.TRANS64.RED.ART0 RZ, [UR4], R0 ;  /* 0x00000000ffff79a7 */ /* 0x0087e20008500404 */
[----:B------:R-:W-:-:S04]  /*d330*/  UIADD3 UR9, UPT, UPT, UR9, 0x1, URZ ;  /* 0x0000000109097890 */ /* 0x000fc8000fffe0ff */
[----:B------:R-:W-:Y:S01]  /*d340*/  UISETP.NE.AND UP0, UPT, UR9, -0x1, UPT ;  /* 0xffffffff0900788c */ /* 0x000fe2000bf05270 */
[----:B------:R3:W-:Y:S08]  /*d350*/  SYNCS.ARRIVE.TRANS64.ART0 RZ, [UR6+0x388], R0 ;  /* 0x00038800ffff79a7 */ /* 0x0007f00008500006 */
[----:B------:R-:W-:Y:S05]  /*d360*/  BRA.U UP0, `(.L_x_80) ;  /* 0xfffffffd00287547 */ /* 0x000fea000b83ffff */
.L_x_78:
[----:B------:R4:W-:Y:S01]  /*d370*/  BAR.SYNC.DEFER_BLOCKING R37, 0x40 ;  /* 0x000100250000751d */ /* 0x0009e20000010000 */
[----:B------:R-:W-:Y:S02]  /*d380*/  LEA R70, R2, UR6, 0x2 ;  /* 0x0000000602467c11 */ /* 0x000fe4000f8e10ff */
[----:B-1----:R-:W-:-:S03]  /*d390*/  MOV R4, 0x80000000 ;  /* 0x8000000000047802 */ /* 0x002fc60000000f00 */
[----:B------:R4:W1:Y:S04]  /*d3a0*/  LDS R71, [R70+0x3cc] ;  /* 0x0003cc0046477984 */ /* 0x0008680000000800 */
[----:B------:R-:W5:Y:S01]  /*d3b0*/  LDS R70, [R70+0x5cc] ;  /* 0x0005cc0046467984 */ /* 0x000f620000000800 */
[----:B------:R4:W-:Y:S01]  /*d3c0*/  SYNCS.ARRIVE.TRANS64.ART0 RZ, [UR6+0x388], R0 ;  /* 0x00038800ffff79a7 */ /* 0x0009e20008500006 */
[----:B------:R-:W2:Y:S02]  /*d3d0*/  SYNCS.PHASECHK.TRANS64.TRYWAIT P0, [UR6+0x370], RZ ;  /* 0x000370ffff0075a7 */ /* 0x000ea40008001106 */
[----:B-12-45:R-:W-:Y:S05]  /*d3e0*/  @!P0 BRA `(.L_x_81) ;  /* 0x0000001800008947 */ /* 0x036fea0003800000 */
.L_x_143:
[----:B------:R-:W2:Y:S01]  /*d3f0*/  SYNCS.PHASECHK.TRANS64.TRYWAIT P1, [UR6+0x398], R4 ;  /* 0x00039804ff0075a7 */ /* 0x000ea20008021106 */
[----:B------:R-:W-:Y:S02]  /*d400*/  R2UR UR7, R69 ;  /* 0x00000000450772ca */ /* 0x000fe400000e0000 */
[----:B------:R-:W-:Y:S01]  /*d410*/  FSETP.NE.AND P0, PT, R71, RZ, PT ;  /* 0x000000ff4700720b */ /* 0x000fe20003f05000 */
[----:B--2---:R-:W-:-:S12]  /*d420*/  @!P1 BRA `(.L_x_82) ;  /* 0x0000001800049947 */ /* 0x004fd80003800000 */
.L_x_145:
[----:B-12---:R-:W1:Y:S01]  /*d430*/  LDTM.x32 R36, tmem[UR7+0x100] ;  /* 0x00010007002479ee */ /* 0x006e6200082c0000 */
[----:B------:R-:W-:Y:S01]  /*d440*/  R2UR UR7, R69 ;  /* 0x00000000450772ca */ /* 0x000fe200000e0000 */
[----:B------:R-:W2:Y:S01]  /*d450*/  LDCU UR8, c[0x0][0x614] ;  /* 0x0000c280ff0877ac */ /* 0x000ea20008000800 */
[----:B------:R-:W-:Y:S01]  /*d460*/  FSEL R72, R71, 1, P0 ;  /* 0x3f80000047487808 */ /* 0x000fe20000000000 */
[----:B------:R-:W-:Y:S01]  /*d470*/  BSSY.RECONVERGENT B0, `(.L_x_77) ;  /* 0x000008a000007945 */ /* 0x000fe20003800200 */
[----:B------:R-:W-:Y:S01]  /*d480*/  SHF.R.U32.HI R69, RZ, 0x3, R68 ;  /* 0x00000003ff457819 */ /* 0x000fe20000011644 */
[----:B------:R-:W-:Y:S01]  /*d490*/  ULOP3.LUT UR5, URZ, UR5, URZ, 0x33, !UPT ;  /* 0x00000005ff057292 */ /* 0x000fe2000f8e33ff */
[----:B------:R-:W-:Y:S01]  /*d4a0*/  LOP3.LUT P1, RZ, R3, 0x4, RZ, 0xc0, !PT ;  /* 0x0000000403ff7812 */ /* 0x000fe2000782c0ff */
[----:B------:R-:W-:Y:S01]  /*d4b0*/  USHF.L.U32 UR10, UR10, 0x7, URZ ;  /* 0x000000070a0a7899 */ /* 0x000fe200080006ff */
[----:B------:R-:W1:Y:S01]  /*d4c0*/  MUFU.RCP R72, R72 ;  /* 0x0000004800487308 */ /* 0x000e620000001000 */
[----:B------:R-:W-:-:S02]  /*d4d0*/  LOP3.LUT R68, R68, 0x30, R69, 0x78, !PT ;  /* 0x0000003044447812 */ /* 0x000fc400078e7845 */
[----:B------:R-:W-:Y:S01]  /*d4e0*/  LOP3.LUT P2, RZ, R3, 0x2, RZ, 0xc0, !PT ;  /* 0x0000000203ff7812 */ /* 0x000fe2000784c0ff */
[----:B------:R-:W-:Y:S01]  /*d4f0*/  ULOP3.LUT UR10, UR10, 0x80, URZ, 0xc0, !UPT ;  /* 0x000000800a0a7892 */ /* 0x000fe2000f8ec0ff */
[----:B------:R-:W4:Y:S01]  /*d500*/  LDTM.x32 R4, tmem[UR7+0x120] ;  /* 0x00012007000479ee */ /* 0x000f2200082c0000 */
[----:B------:R-:W5:Y:S02]  /*d510*/  LDCU UR7, c[0x0][0x380] ;  /* 0x00007000ff0777ac */ /* 0x000f640008000800 */
[----:B------:R-:W3:Y:S01]  /*d520*/  @P0 MUFU.LG2 R71, R71 ;  /* 0x0000004700470308 */ /* 0x000ee20000000c00 */
[----:B--2---:R-:W-:-:S04]  /*d530*/  UIADD3 UR8, UPT, UPT, UR5, UR8, URZ ;  /* 0x0000000805087290 */ /* 0x004fc8000fffe0ff */
[----:B------:R-:W-:Y:S01]  /*d540*/  ULEA UR8, UR8, UR10, 0x8 ;  /* 0x0000000a08087291 */ /* 0x000fe2000f8e40ff */
[-C--:B-1----:R-:W-:Y:S02]  /*d550*/  FMUL2 R38, R38.F32x2.HI_LO, R72.reuse.F32 ;  /* 0x000000482626724a */ /* 0x082fe40001000000 */
[-C--:B------:R-:W-:Y:S02]  /*d560*/  FMUL2 R36, R36.F32x2.HI_LO, R72.reuse.F32 ;  /* 0x000000482424724a */ /* 0x080fe40001000000 */
[----:B------:R-:W-:Y:S01]  /*d570*/  FMUL2 R42, R42.F32x2.HI_LO, R72.F32 ;  /* 0x000000482a2a724a */ /* 0x000fe20001000000 */
[----:B------:R-:W-:Y:S01]  /*d580*/  F2FP.SATFINITE.E4M3.F32.PACK_AB_MERGE_C R38, R39, R38, RZ ;  /* 0x000000262726723e */ /* 0x000fe200048070ff */
        /* <DEDUP_REMOVED lines=10> */
[----:B----4-:R-:W-:Y:S01]  /*d630*/  FMUL2 R4, R4.F32x2.HI_LO, R72.F32 ;  /* 0x000000480404724a */ /* 0x010fe20001000000 */
[----:B------:R-:W-:Y:S01]  /*d640*/  F2FP.SATFINITE.E4M3.F32.PACK_AB_MERGE_C R50, R51, R50, RZ ;  /* 0x000000323332723e */ /* 0x000fe200048070ff */
[----:B------:R-:W-:Y:S01]  /*d650*/  FMUL2 R6, R6.F32x2.HI_LO, R72.F32 ;  /* 0x000000480606724a */ /* 0x000fe20001000000 */
[----:B------:R-:W-:Y:S01]  /*d660*/  F2FP.SATFINITE.E4M3.F32.PACK_AB_MERGE_C R48, R49, R48, RZ ;  /* 0x000000303130723e */ /* 0x000fe200048070ff */
[----:B------:R-:W-:Y:S01]  /*d670*/  FMUL2 R8, R8.F32x2.HI_LO, R72.F32 ;  /* 0x000000480808724a */ /* 0x000fe20001000000 */
[----:B------:R-:W-:Y:S01]  /*d680*/  F2FP.SATFINITE.E4M3.F32.PACK_AB_MERGE_C R39, R5, R4, RZ ;  /* 0x000000040527723e */ /* 0x000fe200048070ff */
[----:B------:R-:W-:Y:S01]  /*d690*/  FMUL2 R10, R10.F32x2.HI_LO, R72.F32 ;  /* 0x000000480a0a724a */ /* 0x000fe20001000000 */
[----:B------:R-:W-:Y:S01]  /*d6a0*/  F2FP.SATFINITE.E4M3.F32.PACK_AB_MERGE_C R37, R7, R6, RZ ;  /* 0x000000060725723e */ /* 0x000fe200048070ff */
[-C--:B------:R-:W-:Y:S01]  /*d6b0*/  FMUL2 R12, R12.F32x2.HI_LO, R72.reuse.F32 ;  /* 0x000000480c0c724a */ /* 0x080fe20001000000 */
[----:B------:R-:W-:Y:S01]  /*d6c0*/  PRMT R4, R36, 0x5410, R38 ;  /* 0x0000541024047816 */ /* 0x000fe20000000026 */
[-C--:B------:R-:W-:Y:S01]  /*d6d0*/  FMUL2 R14, R14.F32x2.HI_LO, R72.reuse.F32 ;  /* 0x000000480e0e724a */ /* 0x080fe20001000000 */
[----:B------:R-:W-:Y:S01]  /*d6e0*/  PRMT R5, R40, 0x5410, R42 ;  /* 0x0000541028057816 */ /* 0x000fe2000000002a */
[-C--:B------:R-:W-:Y:S01]  /*d6f0*/  FMUL2 R16, R16.F32x2.HI_LO, R72.reuse.F32 ;  /* 0x000000481010724a */ /* 0x080fe20001000000 */
[----:B------:R-:W-:Y:S01]  /*d700*/  PRMT R6, R44, 0x5410, R46 ;  /* 0x000054102c067816 */ /* 0x000fe2000000002e */
[-C--:B------:R-:W-:Y:S01]  /*d710*/  FMUL2 R18, R18.F32x2.HI_LO, R72.reuse.F32 ;  /* 0x000000481212724a */ /* 0x080fe20001000000 */
[----:B------:R-:W-:Y:S01]  /*d720*/  PRMT R7, R48, 0x5410, R50 ;  /* 0x0000541030077816 */ /* 0x000fe20000000032 */
[----:B------:R-:W-:Y:S01]  /*d730*/  FMUL2 R54, R54.F32x2.HI_LO, R72.F32 ;  /* 0x000000483636724a */ /* 0x000fe20001000000 */
[----:B------:R-:W-:Y:S01]  /*d740*/  F2FP.SATFINITE.E4M3.F32.PACK_AB_MERGE_C R10, R11, R10, RZ ;  /* 0x0000000a0b0a723e */ /* 0x000fe200048070ff */
[----:B------:R-:W-:Y:S01]  /*d750*/  FMUL2 R52, R52.F32x2.HI_LO, R72.F32 ;  /* 0x000000483434724a */ /* 0x000fe20001000000 */
[----:B------:R-:W-:Y:S01]  /*d760*/  F2FP.SATFINITE.E4M3.F32.PACK_AB_MERGE_C R9, R9, R8, RZ ;  /* 0x000000080909723e */ /* 0x000fe200048070ff */
[----:B------:R1:W-:Y:S01]  /*d770*/  STS.128 [R68], R4 ;  /* 0x0000000444007388 */ /* 0x0003e20000000c00 */
        /* <DEDUP_REMOVED lines=28> */
[----:B-----5:R-:W-:Y:S01]  /*d940*/  UIADD3 UR7, UPT, UPT, -UR8, UR7, URZ ;  /* 0x0000000708077290 */ /* 0x020fe2000fffe1ff */
[----:B------:R-:W-:Y:S01]  /*d950*/  PRMT R11, R16, 0x5410, R18 ;  /* 0x00005410100b7816 */ /* 0x000fe20000000012 */
[----:B-1----:R-:W-:Y:S01]  /*d960*/  IMAD.MOV.U32 R7, RZ, RZ, 0x10 ;  /* 0x00000010ff077424 */ /* 0x002fe200078e00ff */
[----:B------:R-:W-:Y:S01]  /*d970*/  F2FP.SATFINITE.E4M3.F32.PACK_AB_MERGE_C R22, R23, R22, RZ ;  /* 0x000000161716723e */ /* 0x000fe200048070ff */
[C---:B------:R-:W-:Y:S01]  /*d980*/  VIADD R16, R68.reuse, 0x20 ;  /* 0x0000002044107836 */ /* 0x040fe20000000000 */
[----:B------:R-:W-:Y:S01]  /*d990*/  F2FP.SATFINITE.E4M3.F32.PACK_AB_MERGE_C R20, R21, R20, RZ ;  /* 0x000000141514723e */ /* 0x000fe200048070ff */
[----:B------:R-:W-:Y:S01]  /*d9a0*/  @P1 VIADD R16, R68, 0xffffffe0 ;  /* 0xffffffe044101836 */ /* 0x000fe20000000000 */
[----:B------:R-:W-:Y:S01]  /*d9b0*/  SEL R17, R7, 0xfffffff0, !P2 ;  /* 0xfffffff007117807 */ /* 0x000fe20005000000 */
[----:B------:R-:W1:Y:S01]  /*d9c0*/  @P0 LDC R18, c[0x0][0x600] ;  /* 0x00018000ff120b82 */ /* 0x000e620000000800 */
[----:B------:R-:W-:Y:S01]  /*d9d0*/  F2FP.SATFINITE.E4M3.F32.PACK_AB_MERGE_C R26, R27, R26, RZ ;  /* 0x0000001a1b1a723e */ /* 0x000fe200048070ff */
[----:B---3--:R-:W-:Y:S01]  /*d9e0*/  @P0 FADD R71, R71, -8 ;  /* 0xc100000047470421 */ /* 0x008fe20000000000 */
[----:B------:R-:W-:Y:S01]  /*d9f0*/  F2FP.SATFINITE.E4M3.F32.PACK_AB_MERGE_C R24, R25, R24, RZ ;  /* 0x000000181918723e */ /* 0x000fe200048070ff */
[----:B------:R-:W-:Y:S01]  /*da00*/  IMAD.IADD R68, R17, 0x1, R68 ;  /* 0x0000000111447824 */ /* 0x000fe200078e0244 */
[----:B------:R-:W-:Y:S01]  /*da10*/  F2FP.SATFINITE.E4M3.F32.PACK_AB_MERGE_C R30, R31, R30, RZ ;  /* 0x0000001e1f1e723e */ /* 0x000fe200048070ff */
[----:B------:R-:W-:Y:S01]  /*da20*/  IMAD.IADD R17, R17, 0x1, R16 ;  /* 0x0000000111117824 */ /* 0x000fe200078e0210 */
[----:B------:R-:W-:-:S02]  /*da30*/  F2FP.SATFINITE.E4M3.F32.PACK_AB_MERGE_C R28, R29, R28, RZ ;  /* 0x0000001c1d1c723e */ /* 0x000fc400048070ff */
[----:B------:R-:W-:Y:S02]  /*da40*/  F2FP.SATFINITE.E4M3.F32.PACK_AB_MERGE_C R34, R35, R34, RZ ;  /* 0x000000222322723e */ /* 0x000fe400048070ff */
[----:B------:R-:W-:Y:S02]  /*da50*/  F2FP.SATFINITE.E4M3.F32.PACK_AB_MERGE_C R32, R33, R32, RZ ;  /* 0x000000202120723e */ /* 0x000fe400048070ff */
[----:B------:R-:W-:Y:S02]  /*da60*/  PRMT R12, R52, 0x5410, R54 ;  /* 0x00005410340c7816 */ /* 0x000fe40000000036 */
[----:B------:R-:W-:Y:S02]  /*da70*/  PRMT R13, R56, 0x5410, R58 ;  /* 0x00005410380d7816 */ /* 0x000fe4000000003a */
[----:B------:R-:W-:Y:S02]  /*da80*/  PRMT R14, R60, 0x5410, R62 ;  /* 0x000054103c0e7816 */ /* 0x000fe4000000003e */
[----:B------:R-:W-:-:S02]  /*da90*/  PRMT R15, R64, 0x5410, R66 ;  /* 0x00005410400f7816 */ /* 0x000fc40000000042 */
[----:B------:R-:W-:Y:S02]  /*daa0*/  PRMT R8, R39, 0x5410, R37 ;  /* 0x0000541027087816 */ /* 0x000fe40000000025 */
[----:B------:R-:W-:Y:S01]  /*dab0*/  PRMT R4, R20, 0x5410, R22 ;  /* 0x0000541014047816 */ /* 0x000fe20000000016 */
[----:B------:R-:W-:Y:S01]  /*dac0*/  STS.128 [R68], R12 ;  /* 0x0000000c44007388 */ /* 0x000fe20000000c00 */
[----:B------:R-:W-:Y:S01]  /*dad0*/  PRMT R5, R24, 0x5410, R26 ;  /* 0x0000541018057816 */ /* 0x000fe2000000001a */
[----:B-1----:R-:W-:Y:S01]  /*dae0*/  @P0 FFMA R18, R70, R18, R71 ;  /* 0x0000001246120223 */ /* 0x002fe20000000047 */
[----:B------:R-:W-:Y:S01]  /*daf0*/  PRMT R6, R28, 0x5410, R30 ;  /* 0x000054101c067816 */ /* 0x000fe2000000001e */
[----:B------:R1:W-:Y:S01]  /*db00*/  STS.128 [R16], R8 ;  /* 0x0000000810007388 */ /* 0x0003e20000000c00 */
[----:B------:R-:W-:Y:S02]  /*db10*/  PRMT R7, R32, 0x5410, R34 ;  /* 0x0000541020077816 */ /* 0x000fe40000000022 */
[----:B------:R-:W-:-:S03]  /*db20*/  ISETP.LT.AND P1, PT, R2, UR7, PT ;  /* 0x0000000702007c0c */ /* 0x000fc6000bf21270 */
[----:B------:R2:W-:Y:S01]  /*db30*/  STS.128 [R17], R4 ;  /* 0x0000000411007388 */ /* 0x0005e20000000c00 */
[----:B------:R3:W-:Y:S06]  /*db40*/  MEMBAR.ALL.CTA ;  /* 0x0000000000007992 */ /* 0x0007ec0000008000 */
[----:B---3--:R-:W3:Y:S01]  /*db50*/  FENCE.VIEW.ASYNC.S ;  /* 0x00000000000073c6 */ /* 0x008ee20000000000 */
[----:B-1----:R-:W-:Y:S01]  /*db60*/  IMAD.MOV.U32 R8, RZ, RZ, RZ ;  /* 0x000000ffff087224 */ /* 0x002fe200078e00ff */
[----:B---3--:R-:W-:Y:S01]  /*db70*/  SYNCS.ARRIVE.TRANS64.RED.ART0 RZ, [UR4], R0 ;  /* 0x00000000ffff79a7 */ /* 0x008fe20008500404 */
[----:B------:R1:W-:Y:S02]  /*db80*/  SYNCS.ARRIVE.TRANS64.ART0 RZ, [UR6+0x390], R0 ;  /* 0x00039000ffff79a7 */ /* 0x0003e40008500006 */
[----:B-1----:R-:W-:-:S02]  /*db90*/  IMAD.MOV.U32 R0, RZ, RZ, -0x800000 ;  /* 0xff800000ff007424 */ /* 0x002fc400078e00ff */
[----:B------:R-:W-:Y:S01]  /*dba0*/  @P0 FMUL R0, R18, 0.69314718246459960938 ;  /* 0x3f31721812000820 */ /* 0x000fe20000400000 */
[----:B--2---:R-:W-:Y:S06]  /*dbb0*/  @!P1 BRA `(.L_x_83) ;  /* 0x0000000000549947 */ /* 0x004fec0003800000 */
[----:B------:R-:W1:Y:S01]  /*dbc0*/  LDC.64 R6, c[0x0][0x3c8] ;  /* 0x0000f200ff067b82 */ /* 0x000e620000000a00 */
[----:B------:R-:W-:Y:S01]  /*dbd0*/  USHF.R.S32.HI UR4, URZ, 0x1f, UR15 ;  /* 0x0000001fff047899 */ /* 0x000fe2000801140f */
[----:B------:R-:W-:Y:S01]  /*dbe0*/  HFMA2 R3, -RZ, RZ, 0, 0 ;  /* 0x00000000ff037431 */ /* 0x000fe200000001ff */
[----:B------:R-:W-:Y:S01]  /*dbf0*/  USHF.R.S32.HI UR7, URZ, 0x1f, UR23 ;  /* 0x0000001fff077899 */ /* 0x000fe20008011417 */
[----:B------:R-:W2:Y:S04]  /*dc00*/  LDCU.64 UR10, c[0x0][0x358] ;  /* 0x00006b00ff0a77ac */ /* 0x000ea80008000a00 */
[----:B------:R-:W3:Y:S01]  /*dc10*/  LDC.64 R4, c[0x0][0x3d0] ;  /* 0x0000f400ff047b82 */ /* 0x000ee20000000a00 */
[----:B-1----:R-:W-:-:S03]  /*dc20*/  IMAD R9, R6, UR4, RZ ;  /* 0x0000000406097c24 */ /* 0x002fc6000f8e02ff */
[----:B------:R-:W1:Y:S01]  /*dc30*/  LDCU.64 UR4, c[0x0][0x3b0] ;  /* 0x00007600ff0477ac */ /* 0x000e620008000a00 */
[----:B------:R-:W-:-:S04]  /*dc40*/  IMAD.WIDE.U32 R2, R6, UR15, R2 ;  /* 0x0000000f06027c25 */ /* 0x000fc8000f8e0002 */
[----:B------:R-:W-:Y:S01]  /*dc50*/  IMAD R7, R7, UR15, R9 ;  /* 0x0000000f07077c24 */ /* 0x000fe2000f8e0209 */
[----:B------:R-:W-:-:S04]  /*dc60*/  MOV R6, R2 ;  /* 0x0000000200067202 */ /* 0x000fc80000000f00 */
[----:B------:R-:W-:Y:S01]  /*dc70*/  IADD3 R7, PT, PT, R3, R7, RZ ;  /* 0x0000000703077210 */ /* 0x000fe20007ffe0ff */
[C---:B---3--:R-:W-:Y:S01]  /*dc80*/  IMAD R3, R4.reuse, UR7, RZ ;  /* 0x0000000704037c24 */ /* 0x048fe2000f8e02ff */
[----:B------:R-:W-:Y:S01]  /*dc90*/  USHF.R.S32.HI UR7, URZ, 0x1f, UR8 ;  /* 0x0000001fff077899 */ /* 0x000fe20008011408 */
[----:B------:R-:W-:-:S04]  /*dca0*/  IMAD.WIDE.U32 R6, R4, UR23, R6 ;  /* 0x0000001704067c25 */ /* 0x000fc8000f8e0006 */
[----:B------:R-:W-:Y:S01]  /*dcb0*/  IMAD R3, R5, UR23, R3 ;  /* 0x0000001705037c24 */ /* 0x000fe2000f8e0203 */
[----:B------:R-:W-:-:S04]  /*dcc0*/  IADD3 R2, P0, PT, R6, UR8, RZ ;  /* 0x0000000806027c10 */ /* 0x000fc8000ff1e0ff */
[----:B------:R-:W-:Y:S02]  /*dcd0*/  IADD3.X R3, PT, PT, R7, UR7, R3, P0, !PT ;  /* 0x0000000707037c10 */ /* 0x000fe400087fe403 */
[----:B-1----:R-:W-:-:S04]  /*dce0*/  LEA R4, P0, R2, UR4, 0x2 ;  /* 0x0000000402047c11 */ /* 0x002fc8000f8010ff */
[----:B------:R-:W-:-:S05]  /*dcf0*/  LEA.HI.X R5, R2, UR5, R3, 0x2, P0 ;  /* 0x0000000502057c11 */ /* 0x000fca00080f1403 */
[----:B--2---:R1:W-:Y:S04]  /*dd00*/  STG.E desc[UR10][R4.64], R0 ;  /* 0x0000000004007986 */ /* 0x0043e8000c10190a */
.L_x_83:
[----:B------:R-:W-:Y:S05]  /*dd10*/  BSYNC.RECONVERGENT B0 ;  /* 0x0000000000007941 */ /* 0x000fea0003800200 */
.L_x_77:
[----:B------:R-:W-:-:S04]  /*dd20*/  SHF.L.U32 R8, R8, 0x1f, RZ ;  /* 0x0000001f08087819 */ /* 0x000fc800000006ff */
[----:B------:R-:W3:Y:S02]  /*dd30*/  SYNCS.PHASECHK.TRANS64.TRYWAIT P0, [UR6+0x398], R8 ;  /* 0x00039808ff0075a7 */ /* 0x000ee40008001106 */
[----:B---3--:R-:W-:Y:S05]  /*dd40*/  @!P0 BRA `(.L_x_84) ;  /* 0x0000000c00d88947 */ /* 0x008fea0003800000 */
.L_x_147:
[----:B------:R-:W-:Y:S06]  /*dd50*/  BAR.ARV 0x2, 0x120 ;  /* 0x0084800000007b1d */ /* 0x000fec0000002000 */
[----:B------:R-:W-:Y:S05]  /*dd60*/  BRA `(.L_x_85) ;  /* 0x0000000000347947 */ /* 0x000fea0003800000 */
.L_x_76:
[----:B------:R-:W-:Y:S05]  /*dd70*/  BRA.U UP0, `(.L_x_86) ;  /* 0x00000001002c7547 */ /* 0x000fea000b800000 */
[----:B------:R-:W2:Y:S01]  /*dd80*/  S2UR UR5, SR_CgaCtaId ;  /* 0x00000000000579c3 */ /* 0x000ea20000008800 */
[----:B------:R-:W-:Y:S01]  /*dd90*/  UMOV UR6, 0x400 ;  /* 0x0000040000067882 */ /* 0x000fe20000000000 */
[----:B------:R-:W-:Y:S01]  /*dda0*/  UMOV UR4, 0x20 ;  /* 0x0000002000047882 */ /* 0x000fe20000000000 */
[----:B------:R-:W-:Y:S01]  /*ddb0*/  ELECT P0, URZ, PT ;  /* 0x0000000000ff782f */ /* 0x000fe20003800000 */
[----:B--2---:R-:W-:Y:S02]  /*ddc0*/  ULEA UR5, UR5, UR6, 0x18 ;  /* 0x0000000605057291 */ /* 0x004fe4000f8ec0ff */
[----:B------:R-:W-:-:S04]  /*ddd0*/  UIADD3 UR6, UPT, UPT, -UR4, 0x100000, URZ ;  /* 0x0010000004067890 */ /* 0x000fc8000fffe1ff */
[----:B------:R-:W-:Y:S02]  /*dde0*/  USHF.L.U32 UR7, UR6, 0xb, URZ ;  /* 0x0000000b06077899 */ /* 0x000fe400080006ff */
[----:B------:R-:W-:Y:S01]  /*ddf0*/  USHF.L.U32 UR6, UR6, 0x1, URZ ;  /* 0x0000000106067899 */ /* 0x000fe200080006ff */
[----:B------:R-:W2:Y:S11]  /*de00*/  FENCE.VIEW.ASYNC.S ;  /* 0x00000000000073c6 */ /* 0x000eb60000000000 */
[----:B--2---:R2:W4:Y:S01]  /*de10*/  SYNCS.EXCH.64 URZ, [UR5+0x3c0], UR6 ;  /* 0x0003c00605ff75b2 */ /* 0x0045220008000100 */
[----:B------:R-:W-:Y:S01]  /*de20*/  NOP ;  /* 0x0000000000007918 */ /* 0x000fe20000000000 */
.L_x_86:
[----:B------:R-:W-:Y:S01]  /*de30*/  NOP ;  /* 0x0000000000007918 */ /* 0x000fe20000000000 */
.L_x_85:
[----:B------:R-:W-:-:S09]  /*de40*/  UISETP.NE.AND UP0, UPT, UR32, 0xc, UPT ;  /* 0x0000000c2000788c */ /* 0x000fd2000bf05270 */
[----:B------:R-:W-:Y:S05]  /*de50*/  BRA.U UP0, `(.L_x_87) ;  /* 0x00000001002c7547 */ /* 0x000fea000b800000 */
[----:B--2---:R-:W2:Y:S01]  /*de60*/  S2UR UR5, SR_CgaCtaId ;  /* 0x00000000000579c3 */ /* 0x004ea20000008800 */
        /* <DEDUP_REMOVED lines=8> */
[----:B--2---:R2:W5:Y:S01]  /*def0*/  SYNCS.EXCH.64 URZ, [UR5+0x3c0], UR6 ;  /* 0x0003c00605ff75b2 */ /* 0x0045620008000100 */
[----:B------:R-:W-:Y:S01]  /*df00*/  NOP ;  /* 0x0000000000007918 */ /* 0x000fe20000000000 */
.L_x_87:
[----:B------:R-:W-:Y:S01]  /*df10*/  NOP ;  /* 0x0000000000007918 */ /* 0x000fe20000000000 */
[----:B-123--:R-:W-:Y:S05]  /*df20*/  EXIT ;  /* 0x000000000000794d */ /* 0x00efea0003800000 */
.L_x_12:
[----:B------:R-:W-:Y:S01]  /*df30*/  HFMA2 R4, -RZ, RZ, -0.0 , 0 ;  /* 0x80000000ff047431 */ /* 0x000fe200000001ff */
[----:B------:R-:W-:Y:S02]  /*df40*/  MOV R2, UR34 ;  /* 0x0000002200027c02 */ /* 0x000fe40008000f00 */
[----:B------:R-:W-:-:S07]  /*df50*/  MOV R5, 0x80000000 ;  /* 0x8000000000057802 */ /* 0x000fce0000000f00 */
.L_x_88:
[----:B-1----:R1:W2:Y:S02]  /*df60*/  SYNCS.PHASECHK.TRANS64.TRYWAIT P0, [R2+URZ+0x1b0], R5 ;  /* 0x0001b005020075a7 */ /* 0x0022a400080011ff */
[----:B--2---:R-:W-:Y:S05]  /*df70*/  @!P0 NANOSLEEP.SYNCS 0x989680 ;  /* 0x009896800000895d */ /* 0x004fea0003900000 */
[----:B------:R-:W2:Y:S02]  /*df80*/  @!P0 SYNCS.PHASECHK.TRANS64 P0, [R2+URZ+0x1b0], R5 ;  /* 0x0001b005020085a7 */ /* 0x000ea400080010ff */
[----:B--2---:R-:W-:Y:S05]  /*df90*/  @!P0 BRA `(.L_x_88) ;  /* 0xfffffffc00f08947 */ /* 0x004fea000383ffff */
[----:B------:R-:W-:Y:S05]  /*dfa0*/  BRA `(.L_x_89) ;  /* 0xffffff3400b87947 */ /* 0x000fea000383ffff */
.L_x_14:
[----:B------:R-:W-:Y:S01]  /*dfb0*/  HFMA2 R4, -RZ, RZ, -0.0 , 0 ;  /* 0x80000000ff047431 */ /* 0x000fe200000001ff */
[----:B-12---:R-:W-:Y:S02]  /*dfc0*/  MOV R2, UR34 ;  /* 0x0000002200027c02 */ /* 0x006fe40008000f00 */
[----:B------:R-:W-:-:S07]  /*dfd0*/  MOV R5, 0x80000000 ;  /* 0x8000000000057802 */ /* 0x000fce0000000f00 */
.L_x_90:
[----:B-1----:R1:W2:Y:S02]  /*dfe0*/  SYNCS.PHASECHK.TRANS64.TRYWAIT P0, [R2+URZ+0x8], R5 ;  /* 0x00000805020075a7 */ /* 0x0022a400080011ff */
[----:B--2---:R-:W-:Y:S05]  /*dff0*/  @!P0 NANOSLEEP.SYNCS 0x989680 ;  /* 0x009896800000895d */ /* 0x004fea0003900000 */
[----:B------:R-:W2:Y:S02]  /*e000*/  @!P0 SYNCS.PHASECHK.TRANS64 P0, [R2+URZ+0x8], R5 ;  /* 0x00000805020085a7 */ /* 0x000ea400080010ff */
[----:B--2---:R-:W-:Y:S05]  /*e010*/  @!P0 BRA `(.L_x_90) ;  /* 0xfffffffc00f08947 */ /* 0x004fea000383ffff */
[----:B------:R-:W-:Y:S05]  /*e020*/  BRA `(.L_x_91) ;  /* 0xffffff3400e47947 */ /* 0x000fea000383ffff */
.L_x_16:
[----:B------:R-:W-:Y:S01]  /*e030*/  HFMA2 R4, -RZ, RZ, -0.0 , 0 ;  /* 0x80000000ff047431 */ /* 0x000fe200000001ff */
[----:B--23--:R-:W-:Y:S02]  /*e040*/  MOV R2, UR34 ;  /* 0x0000002200027c02 */ /* 0x00cfe40008000f00 */
[----:B------:R-:W-:-:S07]  /*e050*/  MOV R5, 0x80000000 ;  /* 0x8000000000057802 */ /* 0x000fce0000000f00 */
.L_x_92:
[----:B-1----:R1:W2:Y:S02]  /*e060*/  SYNCS.PHASECHK.TRANS64.TRYWAIT P0, [R2+URZ+0x1b8], R5 ;  /* 0x0001b805020075a7 */ /* 0x0022a400080011ff */
[----:B--2---:R-:W-:Y:S05]  /*e070*/  @!P0 NANOSLEEP.SYNCS 0x989680 ;  /* 0x009896800000895d */ /* 0x004fea0003900000 */
[----:B------:R-:W2:Y:S02]  /*e080*/  @!P0 SYNCS.PHASECHK.TRANS64 P0, [R2+URZ+0x1b8], R5 ;  /* 0x0001b805020085a7 */ /* 0x000ea400080010ff */
[----:B--2---:R-:W-:Y:S05]  /*e090*/  @!P0 BRA `(.L_x_92) ;  /* 0xfffffffc00f08947 */ /* 0x004fea000383ffff */
[----:B------:R-:W-:Y:S05]  /*e0a0*/  BRA `(.L_x_93) ;  /* 0xffffff3800007947 */ /* 0x000fea000383ffff */
.L_x_18:
[----:B--234-:R-:W-:Y:S02]  /*e0b0*/  MOV R2, UR8 ;  /* 0x0000000800027c02 */ /* 0x01cfe40008000f00 */
[----:B------:R-:W-:-:S07]  /*e0c0*/  MOV R7, R6 ;  /* 0x0000000600077202 */ /* 0x000fce0000000f00 */
.L_x_94:
[----:B-1----:R1:W2:Y:S02]  /*e0d0*/  SYNCS.PHASECHK.TRANS64.TRYWAIT P0, [R2+URZ+0x1b0], R7 ;  /* 0x0001b007020075a7 */ /* 0x0022a400080011ff */
[----:B--2---:R-:W-:Y:S05]  /*e0e0*/  @!P0 NANOSLEEP.SYNCS 0x989680 ;  /* 0x009896800000895d */ /* 0x004fea0003900000 */
[----:B------:R-:W2:Y:S02]  /*e0f0*/  @!P0 SYNCS.PHASECHK.TRANS64 P0, [R2+URZ+0x1b0], R7 ;  /* 0x0001b007020085a7 */ /* 0x000ea400080010ff */
[----:B--2---:R-:W-:Y:S05]  /*e100*/  @!P0 BRA `(.L_x_94) ;  /* 0xfffffffc00f08947 */ /* 0x004fea000383ffff */
[----:B------:R-:W-:Y:S05]  /*e110*/  BRA `(.L_x_95) ;  /* 0xffffff3800787947 */ /* 0x000fea000383ffff */
.L_x_20:
[----:B---345:R-:W-:Y:S02]  /*e120*/  MOV R2, UR9 ;  /* 0x0000000900027c02 */ /* 0x038fe40008000f00 */
[-C--:B------:R-:W-:Y:S02]  /*e130*/  MOV R6, R4.reuse ;  /* 0x0000000400067202 */ /* 0x080fe40000000f00 */
[----:B------:R-:W-:-:S07]  /*e140*/  MOV R7, R4 ;  /* 0x0000000400077202 */ /* 0x000fce0000000f00 */
.L_x_96:
[----:B-1----:R1:W2:Y:S02]  /*e150*/  SYNCS.PHASECHK.TRANS64.TRYWAIT P0, [R2+URZ+0x1b0], R7 ;  /* 0x0001b007020075a7 */ /* 0x0022a400080011ff */
[----:B--2---:R-:W-:Y:S05]  /*e160*/  @!P0 NANOSLEEP.SYNCS 0x989680 ;  /* 0x009896800000895d */ /* 0x004fea0003900000 */
[----:B------:R-:W2:Y:S02]  /*e170*/  @!P0 SYNCS.PHASECHK.TRANS64 P0, [R2+URZ+0x1b0], R7 ;  /* 0x0001b007020085a7 */ /* 0x000ea400080010ff */
[----:B--2---:R-:W-:Y:S05]  /*e180*/  @!P0 BRA `(.L_x_96) ;  /* 0xfffffffc00f08947 */ /* 0x004fea000383ffff */
[----:B------:R-:W-:Y:S05]  /*e190*/  BRA `(.L_x_97) ;  /* 0xffffff3800787947 */ /* 0x000fea000383ffff */
.L_x_23:
[----:B--2345:R-:W-:Y:S02]  /*e1a0*/  MOV R2, UR9 ;  /* 0x0000000900027c02 */ /* 0x03cfe40008000f00 */
[----:B------:R-:W-:-:S07]  /*e1b0*/  MOV R7, R6 ;  /* 0x0000000600077202 */ /* 0x000fce0000000f00 */
.L_x_98:
[----:B-1----:R1:W2:Y:S02]  /*e1c0*/  SYNCS.PHASECHK.TRANS64.TRYWAIT P0, [R2+URZ+0x1b0], R7 ;  /* 0x0001b007020075a7 */ /* 0x0022a400080011ff */
[----:B--2---:R-:W-:Y:S05]  /*e1d0*/  @!P0 NANOSLEEP.SYNCS 0x989680 ;  /* 0x009896800000895d */ /* 0x004fea0003900000 */
[----:B------:R-:W2:Y:S02]  /*e1e0*/  @!P0 SYNCS.PHASECHK.TRANS64 P0, [R2+URZ+0x1b0], R7 ;  /* 0x0001b007020085a7 */ /* 0x000ea400080010ff */
[----:B--2---:R-:W-:Y:S05]  /*e1f0*/  @!P0 BRA `(.L_x_98) ;  /* 0xfffffffc00f08947 */ /* 0x004fea000383ffff */
[----:B------:R-:W-:Y:S05]  /*e200*/  BRA `(.L_x_99) ;  /* 0xffffff4800047947 */ /* 0x000fea000383ffff */
.L_x_25:
[----:B------:R-:W-:Y:S02]  /*e210*/  MOV R2, UR8 ;  /* 0x0000000800027c02 */ /* 0x000fe40008000f00 */
[----:B------:R-:W-:-:S07]  /*e220*/  MOV R5, R4 ;  /* 0x0000000400057202 */ /* 0x000fce0000000f00 */
.L_x_100:
[----:B-1----:R1:W2:Y:S02]  /*e230*/  SYNCS.PHASECHK.TRANS64.TRYWAIT P0, [R2+URZ+0x8], R5 ;  /* 0x00000805020075a7 */ /* 0x0022a400080011ff */
[----:B--2---:R-:W-:Y:S05]  /*e240*/  @!P0 NANOSLEEP.SYNCS 0x989680 ;  /* 0x009896800000895d */ /* 0x004fea0003900000 */
[----:B------:R-:W2:Y:S02]  /*e250*/  @!P0 SYNCS.PHASECHK.TRANS64 P0, [R2+URZ+0x8], R5 ;  /* 0x00000805020085a7 */ /* 0x000ea400080010ff */
[----:B--2---:R-:W-:Y:S05]  /*e260*/  @!P0 BRA `(.L_x_100) ;  /* 0xfffffffc00f08947 */ /* 0x004fea000383ffff */
[----:B------:R-:W-:Y:S05]  /*e270*/  BRA `(.L_x_101) ;  /* 0xffffff4800087947 */ /* 0x000fea000383ffff */
.L_x_27:
[----:B--2345:R-:W-:Y:S02]  /*e280*/  MOV R2, UR8 ;  /* 0x0000000800027c02 */ /* 0x03cfe40008000f00 */
[----:B------:R-:W-:-:S07]  /*e290*/  MOV R5, R4 ;  /* 0x0000000400057202 */ /* 0x000fce0000000f00 */
.L_x_102:
[----:B-1----:R1:W2:Y:S02]  /*e2a0*/  SYNCS.PHASECHK.TRANS64.TRYWAIT P0, [R2+URZ+0x8], R5 ;  /* 0x00000805020075a7 */ /* 0x0022a400080011ff */
[----:B--2---:R-:W-:Y:S05]  /*e2b0*/  @!P0 NANOSLEEP.SYNCS 0x989680 ;  /* 0x009896800000895d */ /* 0x004fea0003900000 */
[----:B------:R-:W2:Y:S02]  /*e2c0*/  @!P0 SYNCS.PHASECHK.TRANS64 P0, [R2+URZ+0x8], R5 ;  /* 0x00000805020085a7 */ /* 0x000ea400080010ff */
[----:B--2---:R-:W-:Y:S05]  /*e2d0*/  @!P0 BRA `(.L_x_102) ;  /* 0xfffffffc00f08947 */ /* 0x004fea000383ffff */
[----:B------:R-:W-:Y:S05]  /*e2e0*/  BRA `(.L_x_26) ;  /* 0xffffff48000c7947 */ /* 0x000fea000383ffff */
.L_x_34:
[----:B------:R-:W-:-:S07]  /*e2f0*/  MOV R5, R4 ;  /* 0x0000000400057202 */ /* 0x000fce0000000f00 */
.L_x_103:
[----:B-1----:R1:W2:Y:S02]  /*e300*/  SYNCS.PHASECHK.TRANS64.TRYWAIT P0, [R3+URZ], R5 ;  /* 0x00000005030075a7 */ /* 0x0022a400080011ff */
[----:B--2---:R-:W-:Y:S05]  /*e310*/  @!P0 NANOSLEEP.SYNCS 0x989680 ;  /* 0x009896800000895d */ /* 0x004fea0003900000 */
[----:B------:R-:W2:Y:S02]  /*e320*/  @!P0 SYNCS.PHASECHK.TRANS64 P0, [R3+URZ], R5 ;  /* 0x00000005030085a7 */ /* 0x000ea400080010ff */
[----:B--2---:R-:W-:Y:S05]  /*e330*/  @!P0 BRA `(.L_x_103) ;  /* 0xfffffffc00f08947 */ /* 0x004fea000383ffff */
[----:B------:R-:W-:Y:S05]  /*e340*/  BRA `(.L_x_33) ;  /* 0xffffff4800e07947 */ /* 0x000fea000383ffff */
.L_x_37:
[----:B------:R-:W-:-:S07]  /*e350*/  MOV R3, R2 ;  /* 0x0000000200037202 */ /* 0x000fce0000000f00 */
.L_x_104:
[----:B-1----:R1:W2:Y:S02]  /*e360*/  SYNCS.PHASECHK.TRANS64.TRYWAIT P0, [R4+URZ], R3 ;  /* 0x00000003040075a7 */ /* 0x0022a400080011ff */
[----:B--2---:R-:W-:Y:S05]  /*e370*/  @!P0 NANOSLEEP.SYNCS 0x989680 ;  /* 0x009896800000895d */ /* 0x004fea0003900000 */
[----:B------:R-:W2:Y:S02]  /*e380*/  @!P0 SYNCS.PHASECHK.TRANS64 P0, [R4+URZ], R3 ;  /* 0x00000003040085a7 */ /* 0x000ea400080010ff */
[----:B--2---:R-:W-:Y:S05]  /*e390*/  @!P0 BRA `(.L_x_104) ;  /* 0xfffffffc00f08947 */ /* 0x004fea000383ffff */
[----:B------:R-:W-:Y:S05]  /*e3a0*/  BRA `(.L_x_36) ;  /* 0xffffff4c00547947 */ /* 0x000fea000383ffff */
.L_x_39:
[----:B------:R-:W-:-:S07]  /*e3b0*/  MOV R2, UR18 ;  /* 0x0000001200027c02 */ /* 0x000fce0008000f00 */
.L_x_105:
[----:B--2---:R2:W3:Y:S02]  /*e3c0*/  SYNCS.PHASECHK.TRANS64.TRYWAIT P0, [R2+URZ], RZ ;  /* 0x000000ff020075a7 */ /* 0x0044e400080011ff */
[----:B---3--:R-:W-:Y:S05]  /*e3d0*/  @!P0 NANOSLEEP.SYNCS 0x989680 ;  /* 0x009896800000895d */ /* 0x008fea0003900000 */
[----:B------:R-:W3:Y:S02]  /*e3e0*/  @!P0 SYNCS.PHASECHK.TRANS64 P0, [R2+URZ], RZ ;  /* 0x000000ff020085a7 */ /* 0x000ee400080010ff */
[----:B---3--:R-:W-:Y:S05]  /*e3f0*/  @!P0 BRA `(.L_x_105) ;  /* 0xfffffffc00f08947 */ /* 0x008fea000383ffff */
[----:B------:R-:W-:Y:S05]  /*e400*/  BRA `(.L_x_106) ;  /* 0xffffff5000c07947 */ /* 0x000fea000383ffff */
.L_x_40:
[----:B------:R-:W-:-:S07]  /*e410*/  MOV R2, UR18 ;  /* 0x0000001200027c02 */ /* 0x000fce0008000f00 */
.L_x_107:
[----:B--2---:R2:W3:Y:S02]  /*e420*/  SYNCS.PHASECHK.TRANS64.TRYWAIT P0, [R2+URZ+0x10], RZ ;  /* 0x000010ff020075a7 */ /* 0x0044e400080011ff */
[----:B---3--:R-:W-:Y:S05]  /*e430*/  @!P0 NANOSLEEP.SYNCS 0x989680 ;  /* 0x009896800000895d */ /* 0x008fea0003900000 */
[----:B------:R-:W3:Y:S02]  /*e440*/  @!P0 SYNCS.PHASECHK.TRANS64 P0, [R2+URZ+0x10], RZ ;  /* 0x000010ff020085a7 */ /* 0x000ee400080010ff */
[----:B---3--:R-:W-:Y:S05]  /*e450*/  @!P0 BRA `(.L_x_107) ;  /* 0xfffffffc00f08947 */ /* 0x008fea000383ffff */
[----:B------:R-:W-:Y:S05]  /*e460*/  BRA `(.L_x_108) ;  /* 0xffffff5400047947 */ /* 0x000fea000383ffff */
.L_x_42:
[----:B------:R-:W-:Y:S02]  /*e470*/  MOV R4, UR19 ;  /* 0x0000001300047c02 */ /* 0x000fe40008000f00 */
[----:B------:R-:W-:Y:S07]  /*e480*/  MOV R12, R13 ;  /* 0x0000000d000c7202 */ /* 0x000fee0000000f00 */
.L_x_109:
[----:B--2---:R2:W3:Y:S02]  /*e490*/  SYNCS.PHASECHK.TRANS64.TRYWAIT P0, [R4+URZ+0x10], R13 ;  /* 0x0000100d040075a7 */ /* 0x0044e400080011ff */
[----:B---3--:R-:W-:Y:S05]  /*e4a0*/  @!P0 NANOSLEEP.SYNCS 0x989680 ;  /* 0x009896800000895d */ /* 0x008fea0003900000 */
[----:B------:R-:W3:Y:S02]  /*e4b0*/  @!P0 SYNCS.PHASECHK.TRANS64 P0, [R4+URZ+0x10], R13 ;  /* 0x0000100d040085a7 */ /* 0x000ee400080010ff */
[----:B---3--:R-:W-:Y:S05]  /*e4c0*/  @!P0 BRA `(.L_x_109) ;  /* 0xfffffffc00f08947 */ /* 0x008fea000383ffff */
[----:B------:R-:W-:Y:S05]  /*e4d0*/  BRA `(.L_x_110) ;  /* 0xffffff54006c7947 */ /* 0x000fea000383ffff */
.L_x_43:
[----:B------:R-:W-:Y:S02]  /*e4e0*/  MOV R4, UR18 ;  /* 0x0000001200047c02 */ /* 0x000fe40008000f00 */
[----:B------:R-:W-:Y:S07]  /*e4f0*/  MOV R6, R7 ;  /* 0x0000000700067202 */ /* 0x000fee0000000f00 */
.L_x_111:
[----:B--2---:R2:W3:Y:S02]  /*e500*/  SYNCS.PHASECHK.TRANS64.TRYWAIT P0, [R4+URZ+0x358], R7 ;  /* 0x00035807040075a7 */ /* 0x0044e400080011ff */
[----:B---3--:R-:W-:Y:S05]  /*e510*/  @!P0 NANOSLEEP.SYNCS 0x989680 ;  /* 0x009896800000895d */ /* 0x008fea0003900000 */
[----:B------:R-:W3:Y:S02]  /*e520*/  @!P0 SYNCS.PHASECHK.TRANS64 P0, [R4+URZ+0x358], R7 ;  /* 0x00035807040085a7 */ /* 0x000ee400080010ff */
[----:B---3--:R-:W-:Y:S05]  /*e530*/  @!P0 BRA `(.L_x_111) ;  /* 0xfffffffc00f08947 */ /* 0x008fea000383ffff */
[----:B------:R-:W-:Y:S05]  /*e540*/  BRA `(.L_x_112) ;  /* 0xffffff5400b47947 */ /* 0x000fea000383ffff */
.L_x_44:
[----:B------:R-:W-:Y:S02]  /*e550*/  MOV R4, UR18 ;  /* 0x0000001200047c02 */ /* 0x000fe40008000f00 */
[----:B------:R-:W-:Y:S07]  /*e560*/  MOV R6, R7 ;  /* 0x0000000700067202 */ /* 0x000fee0000000f00 */
.L_x_113:
[----:B--2---:R2:W3:Y:S02]  /*e570*/  SYNCS.PHASECHK.TRANS64.TRYWAIT P0, [R4+URZ+0x360], R7 ;  /* 0x00036007040075a7 */ /* 0x0044e400080011ff */
[----:B---3--:R-:W-:Y:S05]  /*e580*/  @!P0 NANOSLEEP.SYNCS 0x989680 ;  /* 0x009896800000895d */ /* 0x008fea0003900000 */
[----:B------:R-:W3:Y:S02]  /*e590*/  @!P0 SYNCS.PHASECHK.TRANS64 P0, [R4+URZ+0x360], R7 ;  /* 0x00036007040085a7 */ /* 0x000ee400080010ff */
[----:B---3--:R-:W-:Y:S05]  /*e5a0*/  @!P0 BRA `(.L_x_113) ;  /* 0xfffffffc00f08947 */ /* 0x008fea000383ffff */
[----:B------:R-:W-:Y:S05]  /*e5b0*/  BRA `(.L_x_114) ;  /* 0xffffff5400dc7947 */ /* 0x000fea000383ffff */
.L_x_45:
[----:B------:R-:W-:Y:S02]  /*e5c0*/  MOV R4, UR8 ;  /* 0x0000000800047c02 */ /* 0x000fe40008000f00 */
[----:B------:R-:W-:Y:S07]  /*e5d0*/  MOV R6, R7 ;  /* 0x0000000700067202 */ /* 0x000fee0000000f00 */
.L_x_115:
[----:B--2---:R2:W3:Y:S02]  /*e5e0*/  SYNCS.PHASECHK.TRANS64.TRYWAIT P0, [R4+URZ+0x10], R7 ;  /* 0x00001007040075a7 */ /* 0x0044e400080011ff */
[----:B---3--:R-:W-:Y:S05]  /*e5f0*/  @!P0 NANOSLEEP.SYNCS 0x989680 ;  /* 0x009896800000895d */ /* 0x008fea0003900000 */
[----:B------:R-:W3:Y:S02]  /*e600*/  @!P0 SYNCS.PHASECHK.TRANS64 P0, [R4+URZ+0x10], R7 ;  /* 0x00001007040085a7 */ /* 0x000ee400080010ff */
[----:B---3--:R-:W-:Y:S05]  /*e610*/  @!P0 BRA `(.L_x_115) ;  /* 0xfffffffc00f08947 */ /* 0x008fea000383ffff */
[----:B------:R-:W-:Y:S05]  /*e620*/  BRA `(.L_x_116) ;  /* 0xffffff5400d87947 */ /* 0x000fea000383ffff */
.L_x_47:
[----:B--2---:R-:W-:Y:S02]  /*e630*/  MOV R2, UR8 ;  /* 0x0000000800027c02 */ /* 0x004fe40008000f00 */
[----:B------:R-:W-:-:S07]  /*e640*/  MOV R9, R8 ;  /* 0x0000000800097202 */ /* 0x000fce0000000f00 */
.L_x_117:
[----:B--2---:R2:W3:Y:S02]  /*e650*/  SYNCS.PHASECHK.TRANS64.TRYWAIT P0, [R2+URZ+0x10], R9 ;  /* 0x00001009020075a7 */ /* 0x0044e400080011ff */
[----:B---3--:R-:W-:Y:S05]  /*e660*/  @!P0 NANOSLEEP.SYNCS 0x989680 ;  /* 0x009896800000895d */ /* 0x008fea0003900000 */
[----:B------:R-:W3:Y:S02]  /*e670*/  @!P0 SYNCS.PHASECHK.TRANS64 P0, [R2+URZ+0x10], R9 ;  /* 0x00001009020085a7 */ /* 0x000ee400080010ff */
[----:B---3--:R-:W-:Y:S05]  /*e680*/  @!P0 BRA `(.L_x_117) ;  /* 0xfffffffc00f08947 */ /* 0x008fea000383ffff */
[----:B------:R-:W-:Y:S05]  /*e690*/  BRA `(.L_x_118) ;  /* 0xffffff5800487947 */ /* 0x000fea000383ffff */
.L_x_48:
[----:B------:R-:W-:Y:S02]  /*e6a0*/  MOV R2, UR18 ;  /* 0x0000001200027c02 */ /* 0x000fe40008000f00 */
[----:B------:R-:W-:-:S07]  /*e6b0*/  MOV R7, R6 ;  /* 0x0000000600077202 */ /* 0x000fce0000000f00 */
.L_x_119:
[----:B--2---:R2:W3:Y:S02]  /*e6c0*/  SYNCS.PHASECHK.TRANS64.TRYWAIT P0, [R2+URZ+0x358], R7 ;  /* 0x00035807020075a7 */ /* 0x0044e400080011ff */
[----:B---3--:R-:W-:Y:S05]  /*e6d0*/  @!P0 NANOSLEEP.SYNCS 0x989680 ;  /* 0x009896800000895d */ /* 0x008fea0003900000 */
[----:B------:R-:W3:Y:S02]  /*e6e0*/  @!P0 SYNCS.PHASECHK.TRANS64 P0, [R2+URZ+0x358], R7 ;  /* 0x00035807020085a7 */ /* 0x000ee400080010ff */
[----:B---3--:R-:W-:Y:S05]  /*e6f0*/  @!P0 BRA `(.L_x_119) ;  /* 0xfffffffc00f08947 */ /* 0x008fea000383ffff */
[----:B------:R-:W-:Y:S05]  /*e700*/  BRA `(.L_x_120) ;  /* 0xffffff5800907947 */ /* 0x000fea000383ffff */
.L_x_49:
[----:B------:R-:W-:Y:S02]  /*e710*/  MOV R2, UR18 ;  /* 0x0000001200027c02 */ /* 0x000fe40008000f00 */
[----:B------:R-:W-:-:S07]  /*e720*/  MOV R7, R6 ;  /* 0x0000000600077202 */ /* 0x000fce0000000f00 */
.L_x_121:
[----:B--2---:R2:W3:Y:S02]  /*e730*/  SYNCS.PHASECHK.TRANS64.TRYWAIT P0, [R2+URZ+0x360], R7 ;  /* 0x00036007020075a7 */ /* 0x0044e400080011ff */
[----:B---3--:R-:W-:Y:S05]  /*e740*/  @!P0 NANOSLEEP.SYNCS 0x989680 ;  /* 0x009896800000895d */ /* 0x008fea0003900000 */
[----:B------:R-:W3:Y:S02]  /*e750*/  @!P0 SYNCS.PHASECHK.TRANS64 P0, [R2+URZ+0x360], R7 ;  /* 0x00036007020085a7 */ /* 0x000ee400080010ff */
[----:B---3--:R-:W-:Y:S05]  /*e760*/  @!P0 BRA `(.L_x_121) ;  /* 0xfffffffc00f08947 */ /* 0x008fea000383ffff */
[----:B------:R-:W-:Y:S05]  /*e770*/  BRA `(.L_x_122) ;  /* 0xffffff5800c87947 */ /* 0x000fea000383ffff */
.L_x_50:
[----:B------:R-:W-:-:S07]  /*e780*/  MOV R3, UR18 ;  /* 0x0000001200037c02 */ /* 0x000fce0008000f00 */
.L_x_123:
[----:B--2---:R2:W3:Y:S02]  /*e790*/  SYNCS.PHASECHK.TRANS64.TRYWAIT P0, [R3+URZ+0x3c0], RZ ;  /* 0x0003c0ff030075a7 */ /* 0x0044e400080011ff */
[----:B---3--:R-:W-:Y:S05]  /*e7a0*/  @!P0 NANOSLEEP.SYNCS 0x989680 ;  /* 0x009896800000895d */ /* 0x008fea0003900000 */
[----:B------:R-:W3:Y:S02]  /*e7b0*/  @!P0 SYNCS.PHASECHK.TRANS64 P0, [R3+URZ+0x3c0], RZ ;  /* 0x0003c0ff030085a7 */ /* 0x000ee400080010ff */
[----:B---3--:R-:W-:Y:S05]  /*e7c0*/  @!P0 BRA `(.L_x_123) ;  /* 0xfffffffc00f08947 */ /* 0x008fea000383ffff */
[----:B------:R-:W-:Y:S05]  /*e7d0*/  BRA `(.L_x_124) ;  /* 0xffffff5c00087947 */ /* 0x000fea000383ffff */
.L_x_57:
[----:B-----5:R-:W-:-:S07]  /*e7e0*/  MOV R2, UR13 ;  /* 0x0000000d00027c02 */ /* 0x020fce0008000f00 */
.L_x_125:
[----:B-1----:R1:W2:Y:S02]  /*e7f0*/  SYNCS.PHASECHK.TRANS64.TRYWAIT P0, [R2+URZ+0x390], RZ ;  /* 0x000390ff020075a7 */ /* 0x0022a400080011ff */
[----:B--2---:R-:W-:Y:S05]  /*e800*/  @!P0 NANOSLEEP.SYNCS 0x989680 ;  /* 0x009896800000895d */ /* 0x004fea0003900000 */
[----:B------:R-:W2:Y:S02]  /*e810*/  @!P0 SYNCS.PHASECHK.TRANS64 P0, [R2+URZ+0x390], RZ ;  /* 0x000390ff020085a7 */ /* 0x000ea400080010ff */
[----:B--2---:R-:W-:Y:S05]  /*e820*/  @!P0 BRA `(.L_x_125) ;  /* 0xfffffffc00f08947 */ /* 0x004fea000383ffff */
[----:B------:R-:W-:Y:S05]  /*e830*/  BRA `(.L_x_126) ;  /* 0xffffff6000ac7947 */ /* 0x000fea000383ffff */
.L_x_61:
[----:B------:R-:W-:Y:S02]  /*e840*/  MOV R2, UR8 ;  /* 0x0000000800027c02 */ /* 0x000fe40008000f00 */
[----:B------:R-:W-:Y:S02]  /*e850*/  MOV R4, 0x80000000 ;  /* 0x8000000000047802 */ /* 0x000fe40000000f00 */
[----:B------:R-:W-:-:S07]  /*e860*/  MOV R5, 0x80000000 ;  /* 0x8000000000057802 */ /* 0x000fce0000000f00 */
.L_x_127:
[----:B-1----:R1:W2:Y:S02]  /*e870*/  SYNCS.PHASECHK.TRANS64.TRYWAIT P0, [R2+URZ+0x388], R5 ;  /* 0x00038805020075a7 */ /* 0x0022a400080011ff */
[----:B--2---:R-:W-:Y:S05]  /*e880*/  @!P0 NANOSLEEP.SYNCS 0x989680 ;  /* 0x009896800000895d */ /* 0x004fea0003900000 */
[----:B------:R-:W2:Y:S02]  /*e890*/  @!P0 SYNCS.PHASECHK.TRANS64 P0, [R2+URZ+0x388], R5 ;  /* 0x00038805020085a7 */ /* 0x000ea400080010ff */
[----:B--2---:R-:W-:Y:S05]  /*e8a0*/  @!P0 BRA `(.L_x_127) ;  /* 0xfffffffc00f08947 */ /* 0x004fea000383ffff */
[----:B------:R-:W-:Y:S05]  /*e8b0*/  BRA `(.L_x_128) ;  /* 0xffffff6400287947 */ /* 0x000fea000383ffff */
.L_x_62:
[----:B------:R-:W-:-:S07]  /*e8c0*/  MOV R4, UR8 ;  /* 0x0000000800047c02 */ /* 0x000fce0008000f00 */
.L_x_129:
[----:B-1----:R1:W2:Y:S02]  /*e8d0*/  SYNCS.PHASECHK.TRANS64.TRYWAIT P0, [R4+URZ+0x350], RZ ;  /* 0x000350ff040075a7 */ /* 0x0022a400080011ff */
[----:B--2---:R-:W-:Y:S05]  /*e8e0*/  @!P0 NANOSLEEP.SYNCS 0x989680 ;  /* 0x009896800000895d */ /* 0x004fea0003900000 */
[----:B------:R-:W2:Y:S02]  /*e8f0*/  @!P0 SYNCS.PHASECHK.TRANS64 P0, [R4+URZ+0x350], RZ ;  /* 0x000350ff040085a7 */ /* 0x000ea400080010ff */
[----:B--2---:R-:W-:Y:S05]  /*e900*/  @!P0 BRA `(.L_x_129) ;  /* 0xfffffffc00f08947 */ /* 0x004fea000383ffff */
[----:B------:R-:W-:Y:S05]  /*e910*/  BRA `(.L_x_130) ;  /* 0xffffff6400fc7947 */ /* 0x000fea000383ffff */
.L_x_63:
[----:B------:R-:W-:-:S07]  /*e920*/  MOV R2, UR8 ;  /* 0x0000000800027c02 */ /* 0x000fce0008000f00 */
.L_x_131:
[----:B-1----:R1:W2:Y:S02]  /*e930*/  SYNCS.PHASECHK.TRANS64.TRYWAIT P0, [R2+URZ+0x388], RZ ;  /* 0x000388ff020075a7 */ /* 0x0022a400080011ff */
[----:B--2---:R-:W-:Y:S05]  /*e940*/  @!P0 NANOSLEEP.SYNCS 0x989680 ;  /* 0x009896800000895d */ /* 0x004fea0003900000 */
[----:B------:R-:W2:Y:S02]  /*e950*/  @!P0 SYNCS.PHASECHK.TRANS64 P0, [R2+URZ+0x388], RZ ;  /* 0x000388ff020085a7 */ /* 0x000ea400080010ff */
[----:B--2---:R-:W-:Y:S05]  /*e960*/  @!P0 BRA `(.L_x_131) ;  /* 0xfffffffc00f08947 */ /* 0x004fea000383ffff */
[----:B------:R-:W-:Y:S05]  /*e970*/  BRA `(.L_x_132) ;  /* 0xffffff90000c7947 */ /* 0x000fea000383ffff */
.L_x_65:
[----:B------:R-:W-:Y:S02]  /*e980*/  MOV R6, UR18 ;  /* 0x0000001200067c02 */ /* 0x000fe40008000f00 */
[----:B------:R-:W-:Y:S02]  /*e990*/  MOV R7, UR18 ;  /* 0x0000001200077c02 */ /* 0x000fe40008000f00 */
[----:B------:R-:W-:-:S07]  /*e9a0*/  MOV R4, UR8 ;  /* 0x0000000800047c02 */ /* 0x000fce0008000f00 */
.L_x_133:
[----:B---3--:R3:W4:Y:S02]  /*e9b0*/  SYNCS.PHASECHK.TRANS64.TRYWAIT P0, [R4+URZ+0x350], R7 ;  /* 0x00035007040075a7 */ /* 0x00872400080011ff */
[----:B----4-:R-:W-:Y:S05]  /*e9c0*/  @!P0 NANOSLEEP.SYNCS 0x989680 ;  /* 0x009896800000895d */ /* 0x010fea0003900000 */
[----:B------:R-:W4:Y:S02]  /*e9d0*/  @!P0 SYNCS.PHASECHK.TRANS64 P0, [R4+URZ+0x350], R7 ;  /* 0x00035007040085a7 */ /* 0x000f2400080010ff */
[----:B----4-:R-:W-:Y:S05]  /*e9e0*/  @!P0 BRA `(.L_x_133) ;  /* 0xfffffffc00f08947 */ /* 0x010fea000383ffff */
[----:B------:R-:W-:Y:S05]  /*e9f0*/  BRA `(.L_x_134) ;  /* 0xffffff9000487947 */ /* 0x000fea000383ffff */
.L_x_66:
[----:B------:R-:W-:Y:S02]  /*ea00*/  MOV R6, UR18 ;  /* 0x0000001200067c02 */ /* 0x000fe40008000f00 */
[----:B------:R-:W-:Y:S02]  /*ea10*/  MOV R7, UR18 ;  /* 0x0000001200077c02 */ /* 0x000fe40008000f00 */
[----:B------:R-:W-:-:S07]  /*ea20*/  MOV R4, UR8 ;  /* 0x0000000800047c02 */ /* 0x000fce0008000f00 */
.L_x_135:
[----:B-1----:R1:W2:Y:S02]  /*ea30*/  SYNCS.PHASECHK.TRANS64.TRYWAIT P0, [R4+URZ+0x388], R7 ;  /* 0x00038807040075a7 */ /* 0x0022a400080011ff */
[----:B--2---:R-:W-:Y:S05]  /*ea40*/  @!P0 NANOSLEEP.SYNCS 0x989680 ;  /* 0x009896800000895d */ /* 0x004fea0003900000 */
[----:B------:R-:W2:Y:S02]  /*ea50*/  @!P0 SYNCS.PHASECHK.TRANS64 P0, [R4+URZ+0x388], R7 ;  /* 0x00038807040085a7 */ /* 0x000ea400080010ff */
[----:B--2---:R-:W-:Y:S05]  /*ea60*/  @!P0 BRA `(.L_x_135) ;  /* 0xfffffffc00f08947 */ /* 0x004fea000383ffff */
[----:B------:R-:W-:Y:S05]  /*ea70*/  BRA `(.L_x_136) ;  /* 0xffffffb400247947 */ /* 0x000fea000383ffff */
.L_x_69:
[----:B------:R-:W-:Y:S02]  /*ea80*/  MOV R6, UR10 ;  /* 0x0000000a00067c02 */ /* 0x000fe40008000f00 */
[----:B------:R-:W-:Y:S02]  /*ea90*/  MOV R7, UR10 ;  /* 0x0000000a00077c02 */ /* 0x000fe40008000f00 */
[----:B------:R-:W-:-:S07]  /*eaa0*/  MOV R4, UR13 ;  /* 0x0000000d00047c02 */ /* 0x000fce0008000f00 */
.L_x_137:
[----:B-1----:R1:W2:Y:S02]  /*eab0*/  SYNCS.PHASECHK.TRANS64.TRYWAIT P0, [R4+URZ+0x350], R7 ;  /* 0x00035007040075a7 */ /* 0x0022a400080011ff */
[----:B--2---:R-:W-:Y:S05]  /*eac0*/  @!P0 NANOSLEEP.SYNCS 0x989680 ;  /* 0x009896800000895d */ /* 0x004fea0003900000 */
[----:B------:R-:W2:Y:S02]  /*ead0*/  @!P0 SYNCS.PHASECHK.TRANS64 P0, [R4+URZ+0x350], R7 ;  /* 0x00035007040085a7 */ /* 0x000ea400080010ff */
[----:B--2---:R-:W-:Y:S05]  /*eae0*/  @!P0 BRA `(.L_x_137) ;  /* 0xfffffffc00f08947 */ /* 0x004fea000383ffff */
[----:B------:R-:W-:Y:S05]  /*eaf0*/  BRA `(.L_x_138) ;  /* 0xffffffb800947947 */ /* 0x000fea000383ffff */
.L_x_70:
[----:B------:R-:W-:Y:S02]  /*eb00*/  MOV R6, UR10 ;  /* 0x0000000a00067c02 */ /* 0x000fe40008000f00 */
[----:B------:R-:W-:Y:S02]  /*eb10*/  MOV R7, UR10 ;  /* 0x0000000a00077c02 */ /* 0x000fe40008000f00 */
[----:B------:R-:W-:-:S07]  /*eb20*/  MOV R4, UR13 ;  /* 0x0000000d00047c02 */ /* 0x000fce0008000f00 */
.L_x_139:
[----:B-1----:R1:W2:Y:S02]  /*eb30*/  SYNCS.PHASECHK.TRANS64.TRYWAIT P0, [R4+URZ+0x388], R7 ;  /* 0x00038807040075a7 */ /* 0x0022a400080011ff */
[----:B--2---:R-:W-:Y:S05]  /*eb40*/  @!P0 NANOSLEEP.SYNCS 0x989680 ;  /* 0x009896800000895d */ /* 0x004fea0003900000 */
[----:B------:R-:W2:Y:S02]  /*eb50*/  @!P0 SYNCS.PHASECHK.TRANS64 P0, [R4+URZ+0x388], R7 ;  /* 0x00038807040085a7 */ /* 0x000ea400080010ff */
[----:B--2---:R-:W-:Y:S05]  /*eb60*/  @!P0 BRA `(.L_x_139) ;  /* 0xfffffffc00f08947 */ /* 0x004fea000383ffff */
[----:B------:R-:W-:Y:S05]  /*eb70*/  BRA `(.L_x_140) ;  /* 0xffffffd400a87947 */ /* 0x000fea000383ffff */
.L_x_72:
[----:B------:R-:W-:Y:S02]  /*eb80*/  MOV R4, UR9 ;  /* 0x0000000900047c02 */ /* 0x000fe40008000f00 */
[----:B------:R-:W-:-:S07]  /*eb90*/  MOV R5, UR9 ;  /* 0x0000000900057c02 */ /* 0x000fce0008000f00 */
.L_x_141:
[----:B-1----:R1:W2:Y:S02]  /*eba0*/  SYNCS.PHASECHK.TRANS64.TRYWAIT P0, [R2+URZ+0x388], R5 ;  /* 0x00038805020075a7 */ /* 0x0022a400080011ff */
[----:B--2---:R-:W-:Y:S05]  /*ebb0*/  @!P0 NANOSLEEP.SYNCS 0x989680 ;  /* 0x009896800000895d */ /* 0x004fea0003900000 */
[----:B------:R-:W2:Y:S02]  /*ebc0*/  @!P0 SYNCS.PHASECHK.TRANS64 P0, [R2+URZ+0x388], R5 ;  /* 0x00038805020085a7 */ /* 0x000ea400080010ff */
[----:B--2---:R-:W-:Y:S05]  /*ebd0*/  @!P0 BRA `(.L_x_141) ;  /* 0xfffffffc00f08947 */ /* 0x004fea000383ffff */
[----:B------:R-:W-:Y:S05]  /*ebe0*/  BRA `(.L_x_142) ;  /* 0xffffffd800f47947 */ /* 0x000fea000383ffff */
.L_x_81:
[----:B-1----:R1:W2:Y:S02]  /*ebf0*/  SYNCS.PHASECHK.TRANS64.TRYWAIT P0, [R36+URZ+0x370], RZ ;  /* 0x000370ff240075a7 */ /* 0x0022a400080011ff */
[----:B--2---:R-:W-:Y:S05]  /*ec00*/  @!P0 NANOSLEEP.SYNCS 0x989680 ;  /* 0x009896800000895d */ /* 0x004fea0003900000 */
[----:B------:R-:W2:Y:S02]  /*ec10*/  @!P0 SYNCS.PHASECHK.TRANS64 P0, [R36+URZ+0x370], RZ ;  /* 0x000370ff240085a7 */ /* 0x000ea400080010ff */
[----:B--2---:R-:W-:Y:S05]  /*ec20*/  @!P0 BRA `(.L_x_81) ;  /* 0xfffffffc00f08947 */ /* 0x004fea000383ffff */
[----:B------:R-:W-:Y:S05]  /*ec30*/  BRA `(.L_x_143) ;  /* 0xffffffe400ec7947 */ /* 0x000fea000383ffff */
.L_x_82:
[----:B------:R-:W-:Y:S01]  /*ec40*/  HFMA2 R4, -RZ, RZ, -0.0 , 0 ;  /* 0x80000000ff047431 */ /* 0x000fe200000001ff */
[----:B------:R-:W-:-:S07]  /*ec50*/  MOV R5, 0x80000000 ;  /* 0x8000000000057802 */ /* 0x000fce0000000f00 */
.L_x_144:
[----:B--2---:R2:W4:Y:S02]  /*ec60*/  SYNCS.PHASECHK.TRANS64.TRYWAIT P1, [R36+URZ+0x398], R5 ;  /* 0x00039805240075a7 */ /* 0x00452400080211ff */
[----:B----4-:R-:W-:Y:S05]  /*ec70*/  @!P1 NANOSLEEP.SYNCS 0x989680 ;  /* 0x009896800000995d */ /* 0x010fea0003900000 */
[----:B------:R-:W4:Y:S02]  /*ec80*/  @!P1 SYNCS.PHASECHK.TRANS64 P1, [R36+URZ+0x398], R5 ;  /* 0x00039805240095a7 */ /* 0x000f2400080210ff */
[----:B----4-:R-:W-:Y:S05]  /*ec90*/  @!P1 BRA `(.L_x_144) ;  /* 0xfffffffc00f09947 */ /* 0x010fea000383ffff */
[----:B------:R-:W-:Y:S05]  /*eca0*/  BRA `(.L_x_145) ;  /* 0xffffffe400e07947 */ /* 0x000fea000383ffff */
.L_x_84:
[----:B-12---:R-:W-:Y:S02]  /*ecb0*/  MOV R0, UR6 ;  /* 0x0000000600007c02 */ /* 0x006fe40008000f00 */
[----:B------:R-:W-:-:S07]  /*ecc0*/  MOV R9, R8 ;  /* 0x0000000800097202 */ /* 0x000fce0000000f00 */
.L_x_146:
[----:B-1----:R1:W2:Y:S02]  /*ecd0*/  SYNCS.PHASECHK.TRANS64.TRYWAIT P0, [R0+URZ+0x398], R9 ;  /* 0x00039809000075a7 */ /* 0x0022a400080011ff */
[----:B--2---:R-:W-:Y:S05]  /*ece0*/  @!P0 NANOSLEEP.SYNCS 0x989680 ;  /* 0x009896800000895d */ /* 0x004fea0003900000 */
[----:B------:R-:W2:Y:S02]  /*ecf0*/  @!P0 SYNCS.PHASECHK.TRANS64 P0, [R0+URZ+0x398], R9 ;  /* 0x00039809000085a7 */ /* 0x000ea400080010ff */
[----:B--2---:R-:W-:Y:S05]  /*ed00*/  @!P0 BRA `(.L_x_146) ;  /* 0xfffffffc00f08947 */ /* 0x004fea000383ffff */
[----:B------:R-:W-:Y:S05]  /*ed10*/  BRA `(.L_x_147) ;  /* 0xfffffff0000c7947 */ /* 0x000fea000383ffff */
        .weak           $__internal_0_$__cuda_sm10x_tcgen05_guardrail_trap_col_being_dealloced_not_returned_by_alloc
        .type           $__internal_0_$__cuda_sm10x_tcgen05_guardrail_trap_col_being_dealloced_not_returned_by_alloc,@function
        .size           $__internal_0_$__cuda_sm10x_tcgen05_guardrail_trap_col_being_dealloced_not_returned_by_alloc,($__internal_1_$__cuda_sm10x_tcgen05_guardrail_trap_phase_invalid_during_alloc - $__internal_0_$__cuda_sm10x_tcgen05_guardrail_trap_col_being_dealloced_not_returned_by_alloc)
$__internal_0_$__cuda_sm10x_tcgen05_guardrail_trap_col_being_dealloced_not_returned_by_alloc:
[----:B------:R-:W-:Y:S05]  /*ed20*/  BPT.TRAP 0x1 ;  /* 0x000000040000795c */ /* 0x000fea0000300000 */
[----:B------:R-:W-:-:S04]  /*ed30*/  HFMA2 R3, -RZ, RZ, 0, 0 ;  /* 0x00000000ff037431 */ /* 0x000fc800000001ff */
[----:B------:R-:W-:Y:S05]  /*ed40*/  RET.REL.NODEC R2 `(kernel_cutlass_kernel_flash_attncuteflash_fwd_sm100FlashAttentionForwardSm100_object_at__tensor0000o6411101213_tensor0000o6411101213_tensor0000o6410111213_tensor0000o6411101213_tensorptrf_0) ;  /* 0xffffff1002ac7950 */ /* 0x000fea0003c3ffff */
        .weak           $__internal_1_$__cuda_sm10x_tcgen05_guardrail_trap_phase_invalid_during_alloc
        .type           $__internal_1_$__cuda_sm10x_tcgen05_guardrail_trap_phase_invalid_during_alloc,@function
        .size           $__internal_1_$__cuda_sm10x_tcgen05_guardrail_trap_phase_invalid_during_alloc,($__internal_2_$__cuda_sm10x_tcgen05_guardrail_trap_unallocated_columns_being_dealloced - $__internal_1_$__cuda_sm10x_tcgen05_guardrail_trap_phase_invalid_during_alloc)
$__internal_1_$__cuda_sm10x_tcgen05_guardrail_trap_phase_invalid_during_alloc:
[----:B------:R-:W-:Y:S05]  /*ed50*/  BPT.TRAP 0x1 ;  /* 0x000000040000795c */ /* 0x000fea0000300000 */
[----:B------:R-:W-:-:S04]  /*ed60*/  MOV R3, 0x0 ;  /* 0x0000000000037802 */ /* 0x000fc80000000f00 */
[----:B------:R-:W-:Y:S05]  /*ed70*/  RET.REL.NODEC R2 `(kernel_cutlass_kernel_flash_attncuteflash_fwd_sm100FlashAttentionForwardSm100_object_at__tensor0000o6411101213_tensor0000o6411101213_tensor0000o6410111213_tensor0000o6411101213_tensorptrf_0) ;  /* 0xffffff1002a07950 */ /* 0x000fea0003c3ffff */
        .weak           $__internal_2_$__cuda_sm10x_tcgen05_guardrail_trap_unallocated_columns_being_dealloced
        .type           $__internal_2_$__cuda_sm10x_tcgen05_guardrail_trap_unallocated_columns_being_dealloced,@function
        .size           $__internal_2_$__cuda_sm10x_tcgen05_guardrail_trap_unallocated_columns_being_dealloced,(.L_x_166 - $__internal_2_$__cuda_sm10x_tcgen05_guardrail_trap_unallocated_columns_being_dealloced)
$__internal_2_$__cuda_sm10x_tcgen05_guardrail_trap_unallocated_columns_being_dealloced:
[----:B------:R-:W-:Y:S05]  /*ed80*/  BPT.TRAP 0x1 ;  /* 0x000000040000795c */ /* 0x000fea0000300000 */
[----:B------:R-:W-:-:S04]  /*ed90*/  HFMA2 R3, -RZ, RZ, 0, 0 ;  /* 0x00000000ff037431 */ /* 0x000fc800000001ff */
[----:B------:R-:W-:Y:S05]  /*eda0*/  RET.REL.NODEC R2 `(kernel_cutlass_kernel_flash_attncuteflash_fwd_sm100FlashAttentionForwardSm100_object_at__tensor0000o6411101213_tensor0000o6411101213_tensor0000o6410111213_tensor0000o6411101213_tensorptrf_0) ;  /* 0xffffff1002947950 */ /* 0x000fea0003c3ffff */
.L_x_148:
[----:B------:R-:W-:-:S00]  /*edb0*/  BRA `(.L_x_148) ;  /* 0xfffffffc00fc7947 */ /* 0x000fc0000383ffff */
[----:B------:R-:W-:-:S00]  /*edc0*/  NOP ;  /* 0x0000000000007918 */ /* 0x000fc00000000000 */
        /* <DEDUP_REMOVED lines=11> */
.L_x_166:


//--------------------- .nv.shared.kernel_cutlass_kernel_flash_attncuteflash_fwd_sm100FlashAttentionForwardSm100_object_at__tensor0000o6411101213_tensor0000o6411101213_tensor0000o6410111213_tensor0000o6411101213_tensorptrf_0 --------------------------
	.section	.nv.shared.kernel_cutlass_kernel_flash_attncuteflash_fwd_sm100FlashAttentionForwardSm100_object_at__tensor0000o6411101213_tensor0000o6411101213_tensor0000o6410111213_tensor0000o6411101213_tensorptrf_0,"aw",@nobits
	.sectionflags	@""
	.align	1024
	.zero		1024


//--------------------- .nv.shared.reserved.0     --------------------------
	.section	.nv.shared.reserved.0,"aw",@nobits
	.align	8
	.weak		__nv_reservedSMEM_offset_0_alias
	.size		__nv_reservedSMEM_offset_0_alias, 0, 64
	.other		__nv_reservedSMEM_offset_0_alias,@"STO_CUDA_RESERVED_SHARED STV_DEFAULT"
__nv_reservedSMEM_offset_0_alias:
	.zero		0
.nv.shared.reserved.0:
	.zero		64
	.weak		__nv_reservedSMEM_allocation_phase
	.type		__nv_reservedSMEM_allocation_phase,@object
	.size		__nv_reservedSMEM_allocation_phase,(.L_0 - __nv_reservedSMEM_allocation_phase)
__nv_reservedSMEM_allocation_phase:
	.zero		1
.L_0:
	.zero		7
	.weak		__nv_reservedSMEM_devtool_atexit_pc
	.type		__nv_reservedSMEM_devtool_atexit_pc,@object
	.size		__nv_reservedSMEM_devtool_atexit_pc,(__nv_reservedSMEM_allocation_mask - __nv_reservedSMEM_devtool_atexit_pc)
__nv_reservedSMEM_devtool_atexit_pc:
	.zero		8
	.weak		__nv_reservedSMEM_allocation_mask
	.type		__nv_reservedSMEM_allocation_mask,@object
	.size		__nv_reservedSMEM_allocation_mask,(.L_2 - __nv_reservedSMEM_allocation_mask)
__nv_reservedSMEM_allocation_mask:
	.zero		4
.L_2:
	.zero		4
	.weak		__nv_reservedSMEM_tmem_allocation_pipeline_mbarrier
	.type		__nv_reservedSMEM_tmem_allocation_pipeline_mbarrier,@object
	.size		__nv_reservedSMEM_tmem_allocation_pipeline_mbarrier,(__nv_reservedSMEM_tmem_allocation_pipeline_mbarrier_parity - __nv_reservedSMEM_tmem_allocation_pipeline_mbarrier)
__nv_reservedSMEM_tmem_allocation_pipeline_mbarrier:
	.zero		8
	.weak		__nv_reservedSMEM_tmem_allocation_pipeline_mbarrier_parity
	.type		__nv_reservedSMEM_tmem_allocation_pipeline_mbarrier_parity,@object
	.size		__nv_reservedSMEM_tmem_allocation_pipeline_mbarrier_parity,(.L_4 - __nv_reservedSMEM_tmem_allocation_pipeline_mbarrier_parity)
__nv_reservedSMEM_tmem_allocation_pipeline_mbarrier_parity:
	.zero		4
.L_4:


//--------------------- .nv.constant0.kernel_cutlass_kernel_flash_attncuteflash_fwd_sm100FlashAttentionForwardSm100_object_at__tensor0000o6411101213_tensor0000o6411101213_tensor0000o6410111213_tensor0000o6411101213_tensorptrf_0 --------------------------
	.section	.nv.constant0.kernel_cutlass_kernel_flash_attncuteflash_fwd_sm100FlashAttentionForwardSm100_object_at__tensor0000o6411101213_tensor0000o6411101213_tensor0000o6410111213_tensor0000o6411101213_tensorptrf_0,"a",@progbits
	.sectionflags	@""
	.align	4
.nv.constant0.kernel_cutlass_kernel_flash_attncuteflash_fwd_sm100FlashAttentionForwardSm100_object_at__tensor0000o6411101213_tensor0000o6411101213_tensor0000o6410111213_tensor0000o6411101213_tensorptrf_0:
	.zero		1640


//--------------------- SYMBOLS --------------------------

	.type		.nv.reservedSmem.offset0,@object
	.size		.nv.reservedSmem.offset0,0x4
	.type		.nv.reservedSmem.cap,@object
	.size		.nv.reservedSmem.cap,0x4
